// auto-generated by cutlass_sweep.conv — config: {"arch": "sm_100", "cluster_m": 1, "cluster_n": 1, "conv_kind": "fprop", "dtype": "fp16", "ndim": 3, "tile_k": 64, "tile_m": 64, "tile_n": 64}
#include "cutlass/cutlass.h"
#include "cute/tensor.hpp"
#include "cutlass/kernel_hardware_info.hpp"
#include "cutlass/conv/convolution.h"
#include "cutlass/conv/dispatch_policy.hpp"
#include "cutlass/conv/collective/collective_builder.hpp"
#include "cutlass/conv/kernel/conv_universal.hpp"
#include "cutlass/conv/device/conv_universal_adapter.hpp"
#include "cutlass/epilogue/collective/collective_builder.hpp"

using namespace cute;
using Elem = cutlass::half_t;
using Acc  = float;
using LayoutAB = cutlass::layout::TensorNDHWC;
using LayoutC  = cutlass::layout::TensorNDHWC;
constexpr auto ConvOp = cutlass::conv::Operator::kFprop;
using TileShape    = Shape<_64, _64, Shape<_64>>;
using ClusterShape = Shape<_1, _1, _1>;

using CollectiveEpilogue = typename cutlass::epilogue::collective::CollectiveBuilder<
    cutlass::arch::Sm100, cutlass::arch::OpClassTensorOp,
    TileShape, ClusterShape,
    cutlass::epilogue::collective::EpilogueTileAuto,
    Acc, Acc,
    Elem, LayoutC, 128 / cutlass::sizeof_bits<Elem>::value,
    Elem, LayoutC, 128 / cutlass::sizeof_bits<Elem>::value,
    cutlass::epilogue::collective::EpilogueScheduleAuto
  >::CollectiveOp;

using CollectiveMainloop = typename cutlass::conv::collective::CollectiveBuilder<
    cutlass::arch::Sm100, cutlass::arch::OpClassTensorOp, ConvOp,
    Elem, LayoutAB, 128 / cutlass::sizeof_bits<Elem>::value,
    Elem, LayoutAB, 128 / cutlass::sizeof_bits<Elem>::value,
    Acc,
    TileShape, ClusterShape,
    cutlass::conv::collective::StageCountAutoCarveout<
        static_cast<int>(sizeof(typename CollectiveEpilogue::SharedStorage))>,
    cutlass::conv::collective::KernelScheduleAuto
  >::CollectiveOp;

using ProblemShape = cutlass::conv::ConvProblemShape<
    ConvOp, CollectiveMainloop::DispatchPolicy::NumSpatialDimensions>;
using ConvKernel = cutlass::conv::kernel::ConvUniversal<
    ProblemShape, CollectiveMainloop, CollectiveEpilogue>;
using Conv = cutlass::conv::device::ConvUniversalAdapter<ConvKernel>;

auto* _anchor = &cutlass::device_kernel<ConvKernel>;


// ===== COMPILED SASS (sm_100a) =====

	.target	sm_100a

	.elftype	@"ET_EXEC"


//--------------------- .note.nv.tkinfo           --------------------------
	.section	.note.nv.tkinfo,"",@"SHT_NOTE"
	.sectionflags	@"SHF_NOTE_NV_TKINFO"
	.tkinfo
        /*0018*/ 	.word	0x00000002
        /*0030*/ 	.string	""
        /*0030*/ 	.string	"ptxas"
        /*0030*/ 	.string	"Cuda compilation tools, release 13.0, V13.0.88"
        /*0030*/ 	.string	"Build cuda_13.0.r13.0/compiler.36424714_0"
        /*0030*/ 	.string	"-arch sm_100a -m 64 "



//--------------------- .note.nv.cuinfo           --------------------------
	.section	.note.nv.cuinfo,"",@"SHT_NOTE"
	.sectionflags	@"SHF_NOTE_NV_CUINFO"
        /*0018*/ 	.short	0x0002
        /*001a*/ 	.short	0x0064
        /*001c*/ 	.short	0x0082
	.zero		2


//--------------------- .nv.info                  --------------------------
	.section	.nv.info,"",@"SHT_CUDA_INFO"
	.align	4


	//----- nvinfo : EIATTR_REGCOUNT
	.align		4
        /*0000*/ 	.byte	0x04, 0x2f
        /*0002*/ 	.short	(.L_19 - .L_18)
	.align		4
.L_18:
        /*0004*/ 	.word	index@(_ZN7cutlass13device_kernelINS_4conv6kernel13ConvUniversalINS1_16ConvProblemShapeILNS1_8OperatorE0ELi3EEENS1_10collective14CollectiveConvINS1_47MainloopSm100TmaUmmaWarpSpecializedImplicitGemmILS5_0ELi13ELi3ELi1ELi2EN4cute5tupleIJNSA_1CILi1EEESD_SD_EEEEENSB_IJNSC_ILi64EEESG_NSB_IJSG_EEEEEENS_6half_tESJ_NSA_8TiledMMAINSA_8MMA_AtomIJNSA_20SM100_MMA_F16BF16_SSISJ_SJ_fLi64ELi64ELNSA_4UMMA5MajorE0ELSO_0ELNSN_7ScaleInE0ELSP_0EEEEEENSA_6LayoutISE_NSB_IJNSC_ILi0EEEST_ST_EEEEENSB_IJNSA_10UnderscoreESW_SW_EEEEENS7_6detail27Sm100ImplicitGemmTileTraitsINSA_20SM90_TMA_LOAD_IM2COLENSA_14ComposedLayoutINSA_7SwizzleILi3ELi4ELi3EEENSA_18smem_ptr_flag_bitsILi16EEENSS_INSB_IJNSC_ILi8EEESG_EEENSB_IJSG_SD_EEEEEEEvEENS10_INSA_13SM90_TMA_LOADES1B_vEEEENS_8epilogue10collective18CollectiveEpilogueINS1G_23Sm100TmaWarpSpecializedILi3ELi2ELi16ELb1ELb0EEEJSI_NSB_IJNSS_ISG_SD_EENSS_INSC_ILi32EEESD_EEEEESJ_NSB_IJNSB_IJllllEEESD_ST_EEESJ_S1Q_NS1G_6fusion15FusionCallbacksIS1K_NS1R_17LinearCombinationISJ_fSJ_fLNS_15FloatRoundStyleE2EEESI_S1O_JEEENSA_5SM1004TMEM4LOAD26SM100_TMEM_LOAD_16dp256b4xES11_NS12_INS13_ILi2ELi4ELi3EEES16_NSS_INSB_IJS17_S1M_EEENSB_IJS1M_SD_EEEEEEENSA_17SM75_U32x4_LDSM_NENSA_21SM90_TMA_STORE_IM2COLES25_NSA_17SM90_U32x4_STSM_NENSA_39AutoVectorizingCopyWithAssumedAlignmentILi128EEEEEEvvEEEEvNT_6ParamsE)
        /*0008*/ 	.word	0x0000004d


	//----- nvinfo : EIATTR_FRAME_SIZE
	.align		4
.L_19:
        /*000c*/ 	.byte	0x04, 0x11
        /*000e*/ 	.short	(.L_21 - .L_20)
	.align		4
.L_20:
        /*0010*/ 	.word	index@($__internal_2_$__cuda_sm10x_tcgen05_guardrail_trap_unallocated_columns_being_dealloced)
        /*0014*/ 	.word	0x00000008


	//----- nvinfo : EIATTR_FRAME_SIZE
	.align		4
.L_21:
        /*0018*/ 	.byte	0x04, 0x11
        /*001a*/ 	.short	(.L_23 - .L_22)
	.align		4
.L_22:
        /*001c*/ 	.word	index@($__internal_1_$__cuda_sm10x_tcgen05_guardrail_trap_phase_invalid_during_alloc)
        /*0020*/ 	.word	0x00000008


	//----- nvinfo : EIATTR_FRAME_SIZE
	.align		4
.L_23:
        /*0024*/ 	.byte	0x04, 0x11
        /*0026*/ 	.short	(.L_25 - .L_24)
	.align		4
.L_24:
        /*0028*/ 	.word	index@($__internal_0_$__cuda_sm10x_tcgen05_guardrail_trap_col_being_dealloced_not_returned_by_alloc)
        /*002c*/ 	.word	0x00000008


	//----- nvinfo : EIATTR_FRAME_SIZE
	.align		4
.L_25:
        /*0030*/ 	.byte	0x04, 0x11
        /*0032*/ 	.short	(.L_27 - .L_26)
	.align		4
.L_26:
        /*0034*/ 	.word	index@(_ZN7cutlass13device_kernelINS_4conv6kernel13ConvUniversalINS1_16ConvProblemShapeILNS1_8OperatorE0ELi3EEENS1_10collective14CollectiveConvINS1_47MainloopSm100TmaUmmaWarpSpecializedImplicitGemmILS5_0ELi13ELi3ELi1ELi2EN4cute5tupleIJNSA_1CILi1EEESD_SD_EEEEENSB_IJNSC_ILi64EEESG_NSB_IJSG_EEEEEENS_6half_tESJ_NSA_8TiledMMAINSA_8MMA_AtomIJNSA_20SM100_MMA_F16BF16_SSISJ_SJ_fLi64ELi64ELNSA_4UMMA5MajorE0ELSO_0ELNSN_7ScaleInE0ELSP_0EEEEEENSA_6LayoutISE_NSB_IJNSC_ILi0EEEST_ST_EEEEENSB_IJNSA_10UnderscoreESW_SW_EEEEENS7_6detail27Sm100ImplicitGemmTileTraitsINSA_20SM90_TMA_LOAD_IM2COLENSA_14ComposedLayoutINSA_7SwizzleILi3ELi4ELi3EEENSA_18smem_ptr_flag_bitsILi16EEENSS_INSB_IJNSC_ILi8EEESG_EEENSB_IJSG_SD_EEEEEEEvEENS10_INSA_13SM90_TMA_LOADES1B_vEEEENS_8epilogue10collective18CollectiveEpilogueINS1G_23Sm100TmaWarpSpecializedILi3ELi2ELi16ELb1ELb0EEEJSI_NSB_IJNSS_ISG_SD_EENSS_INSC_ILi32EEESD_EEEEESJ_NSB_IJNSB_IJllllEEESD_ST_EEESJ_S1Q_NS1G_6fusion15FusionCallbacksIS1K_NS1R_17LinearCombinationISJ_fSJ_fLNS_15FloatRoundStyleE2EEESI_S1O_JEEENSA_5SM1004TMEM4LOAD26SM100_TMEM_LOAD_16dp256b4xES11_NS12_INS13_ILi2ELi4ELi3EEES16_NSS_INSB_IJS17_S1M_EEENSB_IJS1M_SD_EEEEEEENSA_17SM75_U32x4_LDSM_NENSA_21SM90_TMA_STORE_IM2COLES25_NSA_17SM90_U32x4_STSM_NENSA_39AutoVectorizingCopyWithAssumedAlignmentILi128EEEEEEvvEEEEvNT_6ParamsE)
        /*0038*/ 	.word	0x00000008


	//----- nvinfo : EIATTR_MIN_STACK_SIZE
	.align		4
.L_27:
        /*003c*/ 	.byte	0x04, 0x12
        /*003e*/ 	.short	(.L_29 - .L_28)
	.align		4
.L_28:
        /*0040*/ 	.word	index@(_ZN7cutlass13device_kernelINS_4conv6kernel13ConvUniversalINS1_16ConvProblemShapeILNS1_8OperatorE0ELi3EEENS1_10collective14CollectiveConvINS1_47MainloopSm100TmaUmmaWarpSpecializedImplicitGemmILS5_0ELi13ELi3ELi1ELi2EN4cute5tupleIJNSA_1CILi1EEESD_SD_EEEEENSB_IJNSC_ILi64EEESG_NSB_IJSG_EEEEEENS_6half_tESJ_NSA_8TiledMMAINSA_8MMA_AtomIJNSA_20SM100_MMA_F16BF16_SSISJ_SJ_fLi64ELi64ELNSA_4UMMA5MajorE0ELSO_0ELNSN_7ScaleInE0ELSP_0EEEEEENSA_6LayoutISE_NSB_IJNSC_ILi0EEEST_ST_EEEEENSB_IJNSA_10UnderscoreESW_SW_EEEEENS7_6detail27Sm100ImplicitGemmTileTraitsINSA_20SM90_TMA_LOAD_IM2COLENSA_14ComposedLayoutINSA_7SwizzleILi3ELi4ELi3EEENSA_18smem_ptr_flag_bitsILi16EEENSS_INSB_IJNSC_ILi8EEESG_EEENSB_IJSG_SD_EEEEEEEvEENS10_INSA_13SM90_TMA_LOADES1B_vEEEENS_8epilogue10collective18CollectiveEpilogueINS1G_23Sm100TmaWarpSpecializedILi3ELi2ELi16ELb1ELb0EEEJSI_NSB_IJNSS_ISG_SD_EENSS_INSC_ILi32EEESD_EEEEESJ_NSB_IJNSB_IJllllEEESD_ST_EEESJ_S1Q_NS1G_6fusion15FusionCallbacksIS1K_NS1R_17LinearCombinationISJ_fSJ_fLNS_15FloatRoundStyleE2EEESI_S1O_JEEENSA_5SM1004TMEM4LOAD26SM100_TMEM_LOAD_16dp256b4xES11_NS12_INS13_ILi2ELi4ELi3EEES16_NSS_INSB_IJS17_S1M_EEENSB_IJS1M_SD_EEEEEEENSA_17SM75_U32x4_LDSM_NENSA_21SM90_TMA_STORE_IM2COLES25_NSA_17SM90_U32x4_STSM_NENSA_39AutoVectorizingCopyWithAssumedAlignmentILi128EEEEEEvvEEEEvNT_6ParamsE)
        /*0044*/ 	.word	0x00000008
.L_29:


//--------------------- .nv.compat                --------------------------
	.section	.nv.compat,"",@"SHT_CUDA_COMPAT_INFO"
	.align	4
        /*0000*/ 	.byte	0x02, 0x09, 0x01, 0x00, 0x02, 0x02, 0x02, 0x00, 0x02, 0x05, 0x05, 0x00, 0x03, 0x07, 0x01, 0x01
        /*0010*/ 	.byte	0x02, 0x03, 0x01, 0x00, 0x02, 0x06, 0x01, 0x00, 0x04, 0x0b, 0x08, 0x00, 0x09, 0x00, 0x00, 0x00
        /*0020*/ 	.byte	0x00, 0x00, 0x00, 0x00


//--------------------- .nv.info._ZN7cutlass13device_kernelINS_4conv6kernel13ConvUniversalINS1_16ConvProblemShapeILNS1_8OperatorE0ELi3EEENS1_10collective14CollectiveConvINS1_47MainloopSm100TmaUmmaWarpSpecializedImplicitGemmILS5_0ELi13ELi3ELi1ELi2EN4cute5tupleIJNSA_1CILi1EEESD_SD_EEEEENSB_IJNSC_ILi64EEESG_NSB_IJSG_EEEEEENS_6half_tESJ_NSA_8TiledMMAINSA_8MMA_AtomIJNSA_20SM100_MMA_F16BF16_SSISJ_SJ_fLi64ELi64ELNSA_4UMMA5MajorE0ELSO_0ELNSN_7ScaleInE0ELSP_0EEEEEENSA_6LayoutISE_NSB_IJNSC_ILi0EEEST_ST_EEEEENSB_IJNSA_10UnderscoreESW_SW_EEEEENS7_6detail27Sm100ImplicitGemmTileTraitsINSA_20SM90_TMA_LOAD_IM2COLENSA_14ComposedLayoutINSA_7SwizzleILi3ELi4ELi3EEENSA_18smem_ptr_flag_bitsILi16EEENSS_INSB_IJNSC_ILi8EEESG_EEENSB_IJSG_SD_EEEEEEEvEENS10_INSA_13SM90_TMA_LOADES1B_vEEEENS_8epilogue10collective18CollectiveEpilogueINS1G_23Sm100TmaWarpSpecializedILi3ELi2ELi16ELb1ELb0EEEJSI_NSB_IJNSS_ISG_SD_EENSS_INSC_ILi32EEESD_EEEEESJ_NSB_IJNSB_IJllllEEESD_ST_EEESJ_S1Q_NS1G_6fusion15FusionCallbacksIS1K_NS1R_17LinearCombinationISJ_fSJ_fLNS_15FloatRoundStyleE2EEESI_S1O_JEEENSA_5SM1004TMEM4LOAD26SM100_TMEM_LOAD_16dp256b4xES11_NS12_INS13_ILi2ELi4ELi3EEES16_NSS_INSB_IJS17_S1M_EEENSB_IJS1M_SD_EEEEEEENSA_17SM75_U32x4_LDSM_NENSA_21SM90_TMA_STORE_IM2COLES25_NSA_17SM90_U32x4_STSM_NENSA_39AutoVectorizingCopyWithAssumedAlignmentILi128EEEEEEvvEEEEvNT_6ParamsE --------------------------
	.section	.nv.info._ZN7cutlass13device_kernelINS_4conv6kernel13ConvUniversalINS1_16ConvProblemShapeILNS1_8OperatorE0ELi3EEENS1_10collective14CollectiveConvINS1_47MainloopSm100TmaUmmaWarpSpecializedImplicitGemmILS5_0ELi13ELi3ELi1ELi2EN4cute5tupleIJNSA_1CILi1EEESD_SD_EEEEENSB_IJNSC_ILi64EEESG_NSB_IJSG_EEEEEENS_6half_tESJ_NSA_8TiledMMAINSA_8MMA_AtomIJNSA_20SM100_MMA_F16BF16_SSISJ_SJ_fLi64ELi64ELNSA_4UMMA5MajorE0ELSO_0ELNSN_7ScaleInE0ELSP_0EEEEEENSA_6LayoutISE_NSB_IJNSC_ILi0EEEST_ST_EEEEENSB_IJNSA_10UnderscoreESW_SW_EEEEENS7_6detail27Sm100ImplicitGemmTileTraitsINSA_20SM90_TMA_LOAD_IM2COLENSA_14ComposedLayoutINSA_7SwizzleILi3ELi4ELi3EEENSA_18smem_ptr_flag_bitsILi16EEENSS_INSB_IJNSC_ILi8EEESG_EEENSB_IJSG_SD_EEEEEEEvEENS10_INSA_13SM90_TMA_LOADES1B_vEEEENS_8epilogue10collective18CollectiveEpilogueINS1G_23Sm100TmaWarpSpecializedILi3ELi2ELi16ELb1ELb0EEEJSI_NSB_IJNSS_ISG_SD_EENSS_INSC_ILi32EEESD_EEEEESJ_NSB_IJNSB_IJllllEEESD_ST_EEESJ_S1Q_NS1G_6fusion15FusionCallbacksIS1K_NS1R_17LinearCombinationISJ_fSJ_fLNS_15FloatRoundStyleE2EEESI_S1O_JEEENSA_5SM1004TMEM4LOAD26SM100_TMEM_LOAD_16dp256b4xES11_NS12_INS13_ILi2ELi4ELi3EEES16_NSS_INSB_IJS17_S1M_EEENSB_IJS1M_SD_EEEEEEENSA_17SM75_U32x4_LDSM_NENSA_21SM90_TMA_STORE_IM2COLES25_NSA_17SM90_U32x4_STSM_NENSA_39AutoVectorizingCopyWithAssumedAlignmentILi128EEEEEEvvEEEEvNT_6ParamsE,"",@"SHT_CUDA_INFO"
	.sectionflags	@""
	.align	4


	//----- nvinfo : EIATTR_CUDA_API_VERSION
	.align		4
        /*0000*/ 	.byte	0x04, 0x37
        /*0002*/ 	.short	(.L_31 - .L_30)
.L_30:
        /*0004*/ 	.word	0x00000082


	//----- nvinfo : EIATTR_KPARAM_INFO
	.align		4
.L_31:
        /*0008*/ 	.byte	0x04, 0x17
        /*000a*/ 	.short	(.L_33 - .L_32)
.L_32:
        /*000c*/ 	.word	0x00000000
        /*0010*/ 	.short	0x0000
        /*0012*/ 	.short	0x0000
        /*0014*/ 	.byte	0x00, 0xf0, 0x01, 0x24


	//----- nvinfo : EIATTR_AT_ENTRY_FRAGMENTS
	.align		4
.L_33:
        /*0018*/ 	.byte	0x04, 0x4f
        /*001a*/ 	.short	(.L_35 - .L_34)


	//   ....[0]....
.L_34:
        /*001c*/ 	.word	0x00000006


	//----- nvinfo : EIATTR_RESERVED_SMEM_USED
	.align		4
.L_35:
        /*0020*/ 	.byte	0x01, 0x41
	.zero		2


	//----- nvinfo : EIATTR_SPARSE_MMA_MASK
	.align		4
        /*0024*/ 	.byte	0x03, 0x50
        /*0026*/ 	.short	0x0000


	//----- nvinfo : EIATTR_TCGEN05_1CTA_USED
	.align		4
        /*0028*/ 	.byte	0x01, 0x51
	.zero		2


	//----- nvinfo : EIATTR_MAXREG_COUNT
	.align		4
        /*002c*/ 	.byte	0x03, 0x1b
        /*002e*/ 	.short	0x00ff


	//----- nvinfo : EIATTR_NUM_BARRIERS
	.align		4
        /*0030*/ 	.byte	0x02, 0x4c
        /*0032*/ 	.byte	0x07
	.zero		1


	//----- nvinfo : EIATTR_EXTERNS
	.align		4
        /*0034*/ 	.byte	0x04, 0x0f
        /*0036*/ 	.short	(.L_37 - .L_36)


	//   ....[0]....
	.align		4
.L_36:
        /*0038*/ 	.word	index@(__assertfail)


	//----- nvinfo : EIATTR_MERCURY_ISA_VERSION
	.align		4
.L_37:
        /*003c*/ 	.byte	0x03, 0x5f
        /*003e*/ 	.short	0x0101


	//----- nvinfo : EIATTR_INT_WARP_WIDE_INSTR_OFFSETS
	.align		4
        /*0040*/ 	.byte	0x04, 0x31
        /*0042*/ 	.short	(.L_39 - .L_38)


	//   ....[0]....
.L_38:
        /*0044*/ 	.word	0x00004270


	//   ....[1]....
        /*0048*/ 	.word	0x00004290


	//   ....[2]....
        /*004c*/ 	.word	0x000042c0


	//   ....[3]....
        /*0050*/ 	.word	0x00004fc0


	//   ....[4]....
        /*0054*/ 	.word	0x000050e0


	//   ....[5]....
        /*0058*/ 	.word	0x00005290


	//   ....[6]....
        /*005c*/ 	.word	0x000052f0


	//----- nvinfo : EIATTR_COOP_GROUP_MASK_REGIDS
	.align		4
.L_39:
        /*0060*/ 	.byte	0x04, 0x29
        /*0062*/ 	.short	(.L_41 - .L_40)


	//   ....[0]....
.L_40:
        /*0064*/ 	.word	0xffffffff


	//   ....[1]....
        /*0068*/ 	.word	0xffffffff


	//   ....[2]....
        /*006c*/ 	.word	0xffffffff


	//   ....[3]....
        /*0070*/ 	.word	0xffffffff


	//   ....[4]....
        /*0074*/ 	.word	0xffffffff


	//   ....[5]....
        /*0078*/ 	.word	0xffffffff


	//   ....[6]....
        /*007c*/ 	.word	0xffffffff


	//   ....[7]....
        /*0080*/ 	.word	0xffffffff


	//   ....[8]....
        /*0084*/ 	.word	0xffffffff


	//   ....[9]....
        /*0088*/ 	.word	0xffffffff


	//   ....[10]....
        /*008c*/ 	.word	0xffffffff


	//   ....[11]....
        /*0090*/ 	.word	0xffffffff


	//----- nvinfo : EIATTR_COOP_GROUP_INSTR_OFFSETS
	.align		4
.L_41:
        /*0094*/ 	.byte	0x04, 0x28
        /*0096*/ 	.short	(.L_43 - .L_42)


	//   ....[0]....
.L_42:
        /*0098*/ 	.word	0x00000090


	//   ....[1]....
        /*009c*/ 	.word	0x00000520


	//   ....[2]....
        /*00a0*/ 	.word	0x000007e0


	//   ....[3]....
        /*00a4*/ 	.word	0x00000960


	//   ....[4]....
        /*00a8*/ 	.word	0x00000a60


	//   ....[5]....
        /*00ac*/ 	.word	0x00000bb0


	//   ....[6]....
        /*00b0*/ 	.word	0x000023b0


	//   ....[7]....
        /*00b4*/ 	.word	0x000035b0


	//   ....[8]....
        /*00b8*/ 	.word	0x000037c0


	//   ....[9]....
        /*00bc*/ 	.word	0x000037f0


	//   ....[10]....
        /*00c0*/ 	.word	0x00004150


	//   ....[11]....
        /*00c4*/ 	.word	0x00004390


	//----- nvinfo : EIATTR_VRC_CTA_INIT_COUNT
	.align		4
.L_43:
        /*00c8*/ 	.byte	0x02, 0x4a
        /*00ca*/ 	.byte	0x80
	.zero		1


	//----- nvinfo : EIATTR_SYSCALL_OFFSETS
	.align		4
        /*00cc*/ 	.byte	0x04, 0x46
        /*00ce*/ 	.short	(.L_45 - .L_44)


	//   ....[0]....
.L_44:
        /*00d0*/ 	.word	0x00006070


	//   ....[1]....
        /*00d4*/ 	.word	0x00006160


	//   ....[2]....
        /*00d8*/ 	.word	0x00006ae0


	//   ....[3]....
        /*00dc*/ 	.word	0x00007470


	//----- nvinfo : EIATTR_MBARRIER_INSTR_OFFSETS
	.align		4
.L_45:
        /*00e0*/ 	.byte	0x04, 0x39
        /*00e2*/ 	.short	(.L_47 - .L_46)


	//   ....[0]....
.L_46:
        /*00e4*/ 	.word	0x00000620
        /*00e8*/ 	.word	0x000000ff
        /*00ec*/ 	.word	0x00000000
        /*00f0*/ 	.short	0x0100
        /*00f2*/ 	.byte	0x04
	.zero		1


	//   ....[1]....
        /*00f4*/ 	.word	0x00000630
        /*00f8*/ 	.word	0x000000ff
        /*00fc*/ 	.word	0x00000068
        /*0100*/ 	.short	0x0100
        /*0102*/ 	.byte	0x04
	.zero		1


	//   ....[2]....
        /*0104*/ 	.word	0x00000640
        /*0108*/ 	.word	0x000000ff
        /*010c*/ 	.word	0x00000008
        /*0110*/ 	.short	0x0100
        /*0112*/ 	.byte	0x04
	.zero		1


	//   ....[3]....
        /*0114*/ 	.word	0x00000650
        /*0118*/ 	.word	0x000000ff
        /*011c*/ 	.word	0x00000070
        /*0120*/ 	.short	0x0100
        /*0122*/ 	.byte	0x04
	.zero		1


	//   ....[4]....
        /*0124*/ 	.word	0x00000660
        /*0128*/ 	.word	0x000000ff
        /*012c*/ 	.word	0x00000010
        /*0130*/ 	.short	0x0100
        /*0132*/ 	.byte	0x04
	.zero		1


	//   ....[5]....
        /*0134*/ 	.word	0x00000670
        /*0138*/ 	.word	0x000000ff
        /*013c*/ 	.word	0x00000078
        /*0140*/ 	.short	0x0100
        /*0142*/ 	.byte	0x04
	.zero		1


	//   ....[6]....
        /*0144*/ 	.word	0x00000680
        /*0148*/ 	.word	0x000000ff
        /*014c*/ 	.word	0x00000018
        /*0150*/ 	.short	0x0100
        /*0152*/ 	.byte	0x04
	.zero		1


	//   ....[7]....
        /*0154*/ 	.word	0x00000690
        /*0158*/ 	.word	0x000000ff
        /*015c*/ 	.word	0x00000080
        /*0160*/ 	.short	0x0100
        /*0162*/ 	.byte	0x04
	.zero		1


	//   ....[8]....
        /*0164*/ 	.word	0x000006a0
        /*0168*/ 	.word	0x000000ff
        /*016c*/ 	.word	0x00000020
        /*0170*/ 	.short	0x0100
        /*0172*/ 	.byte	0x04
	.zero		1


	//   ....[9]....
        /*0174*/ 	.word	0x000006b0
        /*0178*/ 	.word	0x000000ff
        /*017c*/ 	.word	0x00000088
        /*0180*/ 	.short	0x0100
        /*0182*/ 	.byte	0x04
	.zero		1


	//   ....[10]....
        /*0184*/ 	.word	0x000006c0
        /*0188*/ 	.word	0x000000ff
        /*018c*/ 	.word	0x00000028
        /*0190*/ 	.short	0x0100
        /*0192*/ 	.byte	0x04
	.zero		1


	//   ....[11]....
        /*0194*/ 	.word	0x000006d0
        /*0198*/ 	.word	0x000000ff
        /*019c*/ 	.word	0x00000090
        /*01a0*/ 	.short	0x0100
        /*01a2*/ 	.byte	0x04
	.zero		1


	//   ....[12]....
        /*01a4*/ 	.word	0x000006e0
        /*01a8*/ 	.word	0x000000ff
        /*01ac*/ 	.word	0x00000030
        /*01b0*/ 	.short	0x0100
        /*01b2*/ 	.byte	0x04
	.zero		1


	//   ....[13]....
        /*01b4*/ 	.word	0x000006f0
        /*01b8*/ 	.word	0x000000ff
        /*01bc*/ 	.word	0x00000098
        /*01c0*/ 	.short	0x0100
        /*01c2*/ 	.byte	0x04
	.zero		1


	//   ....[14]....
        /*01c4*/ 	.word	0x00000700
        /*01c8*/ 	.word	0x000000ff
        /*01cc*/ 	.word	0x00000038
        /*01d0*/ 	.short	0x0100
        /*01d2*/ 	.byte	0x04
	.zero		1


	//   ....[15]....
        /*01d4*/ 	.word	0x00000710
        /*01d8*/ 	.word	0x000000ff
        /*01dc*/ 	.word	0x000000a0
        /*01e0*/ 	.short	0x0100
        /*01e2*/ 	.byte	0x04
	.zero		1


	//   ....[16]....
        /*01e4*/ 	.word	0x00000720
        /*01e8*/ 	.word	0x000000ff
        /*01ec*/ 	.word	0x00000040
        /*01f0*/ 	.short	0x0100
        /*01f2*/ 	.byte	0x04
	.zero		1


	//   ....[17]....
        /*01f4*/ 	.word	0x00000730
        /*01f8*/ 	.word	0x000000ff
        /*01fc*/ 	.word	0x000000a8
        /*0200*/ 	.short	0x0100
        /*0202*/ 	.byte	0x04
	.zero		1


	//   ....[18]....
        /*0204*/ 	.word	0x00000740
        /*0208*/ 	.word	0x000000ff
        /*020c*/ 	.word	0x00000048
        /*0210*/ 	.short	0x0100
        /*0212*/ 	.byte	0x04
	.zero		1


	//   ....[19]....
        /*0214*/ 	.word	0x00000750
        /*0218*/ 	.word	0x000000ff
        /*021c*/ 	.word	0x000000b0
        /*0220*/ 	.short	0x0100
        /*0222*/ 	.byte	0x04
	.zero		1


	//   ....[20]....
        /*0224*/ 	.word	0x00000760
        /*0228*/ 	.word	0x000000ff
        /*022c*/ 	.word	0x00000050
        /*0230*/ 	.short	0x0100
        /*0232*/ 	.byte	0x04
	.zero		1


	//   ....[21]....
        /*0234*/ 	.word	0x00000770
        /*0238*/ 	.word	0x000000ff
        /*023c*/ 	.word	0x000000b8
        /*0240*/ 	.short	0x0100
        /*0242*/ 	.byte	0x04
	.zero		1


	//   ....[22]....
        /*0244*/ 	.word	0x00000780
        /*0248*/ 	.word	0x000000ff
        /*024c*/ 	.word	0x00000058
        /*0250*/ 	.short	0x0100
        /*0252*/ 	.byte	0x04
	.zero		1


	//   ....[23]....
        /*0254*/ 	.word	0x00000790
        /*0258*/ 	.word	0x000000ff
        /*025c*/ 	.word	0x000000c0
        /*0260*/ 	.short	0x0100
        /*0262*/ 	.byte	0x04
	.zero		1


	//   ....[24]....
        /*0264*/ 	.word	0x000007a0
        /*0268*/ 	.word	0x000000ff
        /*026c*/ 	.word	0x00000060
        /*0270*/ 	.short	0x0100
        /*0272*/ 	.byte	0x04
	.zero		1


	//   ....[25]....
        /*0274*/ 	.word	0x000007b0
        /*0278*/ 	.word	0x000000ff
        /*027c*/ 	.word	0x000000c8
        /*0280*/ 	.short	0x0100
        /*0282*/ 	.byte	0x04
	.zero		1


	//   ....[26]....
        /*0284*/ 	.word	0x000008f0
        /*0288*/ 	.word	0x000000ff
        /*028c*/ 	.word	0x000000d0
        /*0290*/ 	.short	0x0100
        /*0292*/ 	.byte	0x04
	.zero		1


	//   ....[27]....
        /*0294*/ 	.word	0x00000900
        /*0298*/ 	.word	0x000000ff
        /*029c*/ 	.word	0x000000e8
        /*02a0*/ 	.short	0x0100
        /*02a2*/ 	.byte	0x04
	.zero		1


	//   ....[28]....
        /*02a4*/ 	.word	0x00000910
        /*02a8*/ 	.word	0x000000ff
        /*02ac*/ 	.word	0x000000d8
        /*02b0*/ 	.short	0x0100
        /*02b2*/ 	.byte	0x04
	.zero		1


	//   ....[29]....
        /*02b4*/ 	.word	0x00000920
        /*02b8*/ 	.word	0x000000ff
        /*02bc*/ 	.word	0x000000f0
        /*02c0*/ 	.short	0x0100
        /*02c2*/ 	.byte	0x04
	.zero		1


	//   ....[30]....
        /*02c4*/ 	.word	0x00000930
        /*02c8*/ 	.word	0x000000ff
        /*02cc*/ 	.word	0x000000e0
        /*02d0*/ 	.short	0x0100
        /*02d2*/ 	.byte	0x04
	.zero		1


	//   ....[31]....
        /*02d4*/ 	.word	0x00000940
        /*02d8*/ 	.word	0x000000ff
        /*02dc*/ 	.word	0x000000f8
        /*02e0*/ 	.short	0x0100
        /*02e2*/ 	.byte	0x04
	.zero		1


	//   ....[32]....
        /*02e4*/ 	.word	0x00000a30
        /*02e8*/ 	.word	0x000000ff
        /*02ec*/ 	.word	0x00000100
        /*02f0*/ 	.short	0x0100
        /*02f2*/ 	.byte	0x06
	.zero		1


	//   ....[33]....
        /*02f4*/ 	.word	0x00000a40
        /*02f8*/ 	.word	0x000000ff
        /*02fc*/ 	.word	0x00000108
        /*0300*/ 	.short	0x0100
        /*0302*/ 	.byte	0x06
	.zero		1


	//   ....[34]....
        /*0304*/ 	.word	0x00000b80
        /*0308*/ 	.word	0x000000ff
        /*030c*/ 	.word	0x00000110
        /*0310*/ 	.short	0x0100
        /*0312*/ 	.byte	0x06
	.zero		1


	//   ....[35]....
        /*0314*/ 	.word	0x00000b90
        /*0318*/ 	.word	0x000000ff
        /*031c*/ 	.word	0x00000118
        /*0320*/ 	.short	0x0100
        /*0322*/ 	.byte	0x06
	.zero		1


	//   ....[36]....
        /*0324*/ 	.word	0x00000ce0
        /*0328*/ 	.word	0x000000ff
        /*032c*/ 	.word	0x00000120
        /*0330*/ 	.short	0x0100
        /*0332*/ 	.byte	0x04
	.zero		1


	//   ....[37]....
        /*0334*/ 	.word	0x00000cf0
        /*0338*/ 	.word	0x000000ff
        /*033c*/ 	.word	0x00000130
        /*0340*/ 	.short	0x0100
        /*0342*/ 	.byte	0x04
	.zero		1


	//   ....[38]....
        /*0344*/ 	.word	0x00000d00
        /*0348*/ 	.word	0x000000ff
        /*034c*/ 	.word	0x00000128
        /*0350*/ 	.short	0x0100
        /*0352*/ 	.byte	0x04
	.zero		1


	//   ....[39]....
        /*0354*/ 	.word	0x00000d10
        /*0358*/ 	.word	0x000000ff
        /*035c*/ 	.word	0x00000138
        /*0360*/ 	.short	0x0100
        /*0362*/ 	.byte	0x04
	.zero		1


	//   ....[40]....
        /*0364*/ 	.word	0x00001690
        /*0368*/ 	.word	0x000000ff
        /*036c*/ 	.word	0x00000068
        /*0370*/ 	.short	0x010a
        /*0372*/ 	.byte	0x04
	.zero		1


	//   ....[41]....
        /*0374*/ 	.word	0x000019a0
        /*0378*/ 	.word	0x000000ff
        /*037c*/ 	.word	0x00000068
        /*0380*/ 	.short	0x010a
        /*0382*/ 	.byte	0x09
	.zero		1


	//   ....[42]....
        /*0384*/ 	.word	0x00001b10
        /*0388*/ 	.word	0x000000ff
        /*038c*/ 	.word	0x00000068
        /*0390*/ 	.short	0x010a
        /*0392*/ 	.byte	0x08
	.zero		1


	//   ....[43]....
        /*0394*/ 	.word	0x00001d20
        /*0398*/ 	.word	0x000000ff
        /*039c*/ 	.word	0x00000108
        /*03a0*/ 	.short	0x0101
        /*03a2*/ 	.byte	0x24
	.zero		1


	//   ....[44]....
        /*03a4*/ 	.word	0x00001d50
        /*03a8*/ 	.word	0x000000ff
        /*03ac*/ 	.word	0x00000068
        /*03b0*/ 	.short	0x010a
        /*03b2*/ 	.byte	0x04
	.zero		1


	//   ....[45]....
        /*03b4*/ 	.word	0x00002030
        /*03b8*/ 	.word	0x000000ff
        /*03bc*/ 	.word	0x00000068
        /*03c0*/ 	.short	0x010a
        /*03c2*/ 	.byte	0x09
	.zero		1


	//   ....[46]....
        /*03c4*/ 	.word	0x000021a0
        /*03c8*/ 	.word	0x000000ff
        /*03cc*/ 	.word	0x00000068
        /*03d0*/ 	.short	0x010a
        /*03d2*/ 	.byte	0x08
	.zero		1


	//   ....[47]....
        /*03d4*/ 	.word	0x000023c0
        /*03d8*/ 	.word	0x000000ff
        /*03dc*/ 	.word	0x00000110
        /*03e0*/ 	.short	0x010a
        /*03e2*/ 	.byte	0x24
	.zero		1


	//   ....[48]....
        /*03e4*/ 	.word	0x00002480
        /*03e8*/ 	.word	0x000000ff
        /*03ec*/ 	.word	0x00000000
        /*03f0*/ 	.short	0x0101
        /*03f2*/ 	.byte	0x04
	.zero		1


	//   ....[49]....
        /*03f4*/ 	.word	0x00002a80
        /*03f8*/ 	.word	0x000000ff
        /*03fc*/ 	.word	0x00000000
        /*0400*/ 	.short	0x010a
        /*0402*/ 	.byte	0x04
	.zero		1


	//   ....[50]....
        /*0404*/ 	.word	0x00002b20
        /*0408*/ 	.word	0x000000ff
        /*040c*/ 	.word	0x00000000
        /*0410*/ 	.short	0x010a
        /*0412*/ 	.byte	0x05
	.zero		1


	//   ....[51]....
        /*0414*/ 	.word	0x00002bc0
        /*0418*/ 	.word	0x000000ff
        /*041c*/ 	.word	0x00000000
        /*0420*/ 	.short	0x010a
        /*0422*/ 	.byte	0x05
	.zero		1


	//   ....[52]....
        /*0424*/ 	.word	0x00002c60
        /*0428*/ 	.word	0x000000ff
        /*042c*/ 	.word	0x00000000
        /*0430*/ 	.short	0x010a
        /*0432*/ 	.byte	0x05
	.zero		1


	//   ....[53]....
        /*0434*/ 	.word	0x00002d00
        /*0438*/ 	.word	0x000000ff
        /*043c*/ 	.word	0x00000000
        /*0440*/ 	.short	0x010a
        /*0442*/ 	.byte	0x05
	.zero		1


	//   ....[54]....
        /*0444*/ 	.word	0x00002da0
        /*0448*/ 	.word	0x000000ff
        /*044c*/ 	.word	0x00000000
        /*0450*/ 	.short	0x010a
        /*0452*/ 	.byte	0x05
	.zero		1


	//   ....[55]....
        /*0454*/ 	.word	0x00002e40
        /*0458*/ 	.word	0x000000ff
        /*045c*/ 	.word	0x00000000
        /*0460*/ 	.short	0x010a
        /*0462*/ 	.byte	0x05
	.zero		1


	//   ....[56]....
        /*0464*/ 	.word	0x00002ee0
        /*0468*/ 	.word	0x000000ff
        /*046c*/ 	.word	0x00000000
        /*0470*/ 	.short	0x010a
        /*0472*/ 	.byte	0x05
	.zero		1


	//   ....[57]....
        /*0474*/ 	.word	0x00002f80
        /*0478*/ 	.word	0x000000ff
        /*047c*/ 	.word	0x00000000
        /*0480*/ 	.short	0x010a
        /*0482*/ 	.byte	0x05
	.zero		1


	//   ....[58]....
        /*0484*/ 	.word	0x00003020
        /*0488*/ 	.word	0x000000ff
        /*048c*/ 	.word	0x00000000
        /*0490*/ 	.short	0x010a
        /*0492*/ 	.byte	0x05
	.zero		1


	//   ....[59]....
        /*0494*/ 	.word	0x000030c0
        /*0498*/ 	.word	0x000000ff
        /*049c*/ 	.word	0x00000000
        /*04a0*/ 	.short	0x010a
        /*04a2*/ 	.byte	0x05
	.zero		1


	//   ....[60]....
        /*04a4*/ 	.word	0x00003160
        /*04a8*/ 	.word	0x000000ff
        /*04ac*/ 	.word	0x00000000
        /*04b0*/ 	.short	0x010a
        /*04b2*/ 	.byte	0x05
	.zero		1


	//   ....[61]....
        /*04b4*/ 	.word	0x00003210
        /*04b8*/ 	.word	0x00000000
        /*04bc*/ 	.word	0x00000000
        /*04c0*/ 	.short	0x010a
        /*04c2*/ 	.byte	0xff
	.zero		1


	//   ....[62]....
        /*04c4*/ 	.word	0x00003360
        /*04c8*/ 	.word	0x000000ff
        /*04cc*/ 	.word	0x00000118
        /*04d0*/ 	.short	0x010a
        /*04d2*/ 	.byte	0x04
	.zero		1


	//   ....[63]....
        /*04d4*/ 	.word	0x00003400
        /*04d8*/ 	.word	0x000000ff
        /*04dc*/ 	.word	0x00000110
        /*04e0*/ 	.short	0x010a
        /*04e2*/ 	.byte	0x04
	.zero		1


	//   ....[64]....
        /*04e4*/ 	.word	0x000034a0
        /*04e8*/ 	.word	0x000000ff
        /*04ec*/ 	.word	0x00000000
        /*04f0*/ 	.short	0x0101
        /*04f2*/ 	.byte	0x05
	.zero		1


	//   ....[65]....
        /*04f4*/ 	.word	0x000034e0
        /*04f8*/ 	.word	0x000000ff
        /*04fc*/ 	.word	0x00000118
        /*0500*/ 	.short	0x0106
        /*0502*/ 	.byte	0x04
	.zero		1


	//   ....[66]....
        /*0504*/ 	.word	0x00003520
        /*0508*/ 	.word	0x00000000
        /*050c*/ 	.word	0x00000118
        /*0510*/ 	.short	0x010a
        /*0512*/ 	.byte	0xff
	.zero		1


	//   ....[67]....
        /*0514*/ 	.word	0x00003a90
        /*0518*/ 	.word	0x000000ff
        /*051c*/ 	.word	0x00000110
        /*0520*/ 	.short	0x010a
        /*0522*/ 	.byte	0x14
	.zero		1


	//   ....[68]....
        /*0524*/ 	.word	0x00003b40
        /*0528*/ 	.word	0x000000ff
        /*052c*/ 	.word	0x00000000
        /*0530*/ 	.short	0x0101
        /*0532*/ 	.byte	0x19
	.zero		1


	//   ....[69]....
        /*0534*/ 	.word	0x00003b50
        /*0538*/ 	.word	0x000000ff
        /*053c*/ 	.word	0x00000130
        /*0540*/ 	.short	0x010a
        /*0542*/ 	.byte	0x18
	.zero		1


	//   ....[70]....
        /*0544*/ 	.word	0x00003c00
        /*0548*/ 	.word	0x000000ff
        /*054c*/ 	.word	0x00000000
        /*0550*/ 	.short	0x010a
        /*0552*/ 	.byte	0x04
	.zero		1


	//   ....[71]....
        /*0554*/ 	.word	0x00003c50
        /*0558*/ 	.word	0x000000ff
        /*055c*/ 	.word	0x00000000
        /*0560*/ 	.short	0x010a
        /*0562*/ 	.byte	0x12
	.zero		1


	//   ....[72]....
        /*0564*/ 	.word	0x00003da0
        /*0568*/ 	.word	0x000000ff
        /*056c*/ 	.word	0x00000000
        /*0570*/ 	.short	0x010a
        /*0572*/ 	.byte	0x05
	.zero		1


	//   ....[73]....
        /*0574*/ 	.word	0x000040a0
        /*0578*/ 	.word	0x000000ff
        /*057c*/ 	.word	0x00000000
        /*0580*/ 	.short	0x010a
        /*0582*/ 	.byte	0x04
	.zero		1


	//   ....[74]....
        /*0584*/ 	.word	0x00004130
        /*0588*/ 	.word	0x000000ff
        /*058c*/ 	.word	0x00000000
        /*0590*/ 	.short	0x010a
        /*0592*/ 	.byte	0x04
	.zero		1


	//   ....[75]....
        /*0594*/ 	.word	0x00004680
        /*0598*/ 	.word	0x000000ff
        /*059c*/ 	.word	0x00000110
        /*05a0*/ 	.short	0x010a
        /*05a2*/ 	.byte	0x18
	.zero		1


	//   ....[76]....
        /*05a4*/ 	.word	0x00004720
        /*05a8*/ 	.word	0x000000ff
        /*05ac*/ 	.word	0x00000000
        /*05b0*/ 	.short	0x0101
        /*05b2*/ 	.byte	0x24
	.zero		1


	//   ....[77]....
        /*05b4*/ 	.word	0x00004c50
        /*05b8*/ 	.word	0x000000ff
        /*05bc*/ 	.word	0x00000108
        /*05c0*/ 	.short	0x010a
        /*05c2*/ 	.byte	0x18
	.zero		1


	//   ....[78]....
        /*05c4*/ 	.word	0x00004e20
        /*05c8*/ 	.word	0x000000ff
        /*05cc*/ 	.word	0x000000e8
        /*05d0*/ 	.short	0x010a
        /*05d2*/ 	.byte	0x07
	.zero		1


	//   ....[79]....
        /*05d4*/ 	.word	0x00005170
        /*05d8*/ 	.word	0x000000ff
        /*05dc*/ 	.word	0x000000d0
        /*05e0*/ 	.short	0x010b
        /*05e2*/ 	.byte	0x07
	.zero		1


	//   ....[80]....
        /*05e4*/ 	.word	0x00005180
        /*05e8*/ 	.word	0x000000ff
        /*05ec*/ 	.word	0x00000000
        /*05f0*/ 	.short	0x0101
        /*05f2*/ 	.byte	0x06
	.zero		1


	//   ....[81]....
        /*05f4*/ 	.word	0x00005190
        /*05f8*/ 	.word	0x000000ff
        /*05fc*/ 	.word	0x000000e8
        /*0600*/ 	.short	0x010a
        /*0602*/ 	.byte	0x04
	.zero		1


	//   ....[82]....
        /*0604*/ 	.word	0x000053b0
        /*0608*/ 	.word	0x000000ff
        /*060c*/ 	.word	0x000000d0
        /*0610*/ 	.short	0x010b
        /*0612*/ 	.byte	0x04
	.zero		1


	//   ....[83]....
        /*0614*/ 	.word	0x000053c0
        /*0618*/ 	.word	0x000000ff
        /*061c*/ 	.word	0x00000000
        /*0620*/ 	.short	0x0101
        /*0622*/ 	.byte	0x05
	.zero		1


	//   ....[84]....
        /*0624*/ 	.word	0x00005410
        /*0628*/ 	.word	0x000000ff
        /*062c*/ 	.word	0x00000000
        /*0630*/ 	.short	0x010a
        /*0632*/ 	.byte	0x04
	.zero		1


	//   ....[85]....
        /*0634*/ 	.word	0x000054e0
        /*0638*/ 	.word	0x00000002
        /*063c*/ 	.word	0x00000000
        /*0640*/ 	.short	0x010a
        /*0642*/ 	.byte	0xff
	.zero		1


	//   ....[86]....
        /*0644*/ 	.word	0x00005550
        /*0648*/ 	.word	0x00000004
        /*064c*/ 	.word	0x00000000
        /*0650*/ 	.short	0x010a
        /*0652*/ 	.byte	0xff
	.zero		1


	//   ....[87]....
        /*0654*/ 	.word	0x00005930
        /*0658*/ 	.word	0x000000ff
        /*065c*/ 	.word	0x00000110
        /*0660*/ 	.short	0x010a
        /*0662*/ 	.byte	0x31
	.zero		1


	//   ....[88]....
        /*0664*/ 	.word	0x00005a00
        /*0668*/ 	.word	0x000000ff
        /*066c*/ 	.word	0x00000000
        /*0670*/ 	.short	0x0101
        /*0672*/ 	.byte	0x04
	.zero		1


	//   ....[89]....
        /*0674*/ 	.word	0x000065e0
        /*0678*/ 	.word	0x00000000
        /*067c*/ 	.word	0x000000d0
        /*0680*/ 	.short	0x010a
        /*0682*/ 	.byte	0xff
	.zero		1


	//   ....[90]....
        /*0684*/ 	.word	0x00006670
        /*0688*/ 	.word	0x0000001b
        /*068c*/ 	.word	0x00000120
        /*0690*/ 	.short	0x010a
        /*0692*/ 	.byte	0xff
	.zero		1


	//   ....[91]....
        /*0694*/ 	.word	0x00006820
        /*0698*/ 	.word	0x00000000
        /*069c*/ 	.word	0x000000d0
        /*06a0*/ 	.short	0x010a
        /*06a2*/ 	.byte	0xff
	.zero		1


	//   ....[92]....
        /*06a4*/ 	.word	0x000069c0
        /*06a8*/ 	.word	0x0000001b
        /*06ac*/ 	.word	0x00000120
        /*06b0*/ 	.short	0x010a
        /*06b2*/ 	.byte	0xff
	.zero		1


	//   ....[93]....
        /*06b4*/ 	.word	0x000071d0
        /*06b8*/ 	.word	0x00000000
        /*06bc*/ 	.word	0x00000000
        /*06c0*/ 	.short	0x0101
        /*06c2*/ 	.byte	0xff
	.zero		1


	//   ....[94]....
        /*06c4*/ 	.word	0x000071e0
        /*06c8*/ 	.word	0x00000003
        /*06cc*/ 	.word	0x000000d0
        /*06d0*/ 	.short	0x010a
        /*06d2*/ 	.byte	0xff
	.zero		1


	//   ....[95]....
        /*06d4*/ 	.word	0x000072a0
        /*06d8*/ 	.word	0x00000003
        /*06dc*/ 	.word	0x000000d0
        /*06e0*/ 	.short	0x010a
        /*06e2*/ 	.byte	0xff
	.zero		1


	//   ....[96]....
        /*06e4*/ 	.word	0x000076d0
        /*06e8*/ 	.word	0x000000ff
        /*06ec*/ 	.word	0x00000000
        /*06f0*/ 	.short	0x0101
        /*06f2*/ 	.byte	0x04
	.zero		1


	//   ....[97]....
        /*06f4*/ 	.word	0x00007c00
        /*06f8*/ 	.word	0x00000000
        /*06fc*/ 	.word	0x00000000
        /*0700*/ 	.short	0x0101
        /*0702*/ 	.byte	0xff
	.zero		1


	//   ....[98]....
        /*0704*/ 	.word	0x00007e70
        /*0708*/ 	.word	0x000000ff
        /*070c*/ 	.word	0x00000000
        /*0710*/ 	.short	0x0101
        /*0712*/ 	.byte	0x04
	.zero		1


	//   ....[99]....
        /*0714*/ 	.word	0x00007ea0
        /*0718*/ 	.word	0x00000000
        /*071c*/ 	.word	0x00000068
        /*0720*/ 	.short	0x010a
        /*0722*/ 	.byte	0xff
	.zero		1


	//   ....[100]....
        /*0724*/ 	.word	0x00007f00
        /*0728*/ 	.word	0x00000000
        /*072c*/ 	.word	0x00000068
        /*0730*/ 	.short	0x010a
        /*0732*/ 	.byte	0xff
	.zero		1


	//   ....[101]....
        /*0734*/ 	.word	0x00007f60
        /*0738*/ 	.word	0x00000000
        /*073c*/ 	.word	0x00000110
        /*0740*/ 	.short	0x010a
        /*0742*/ 	.byte	0xff
	.zero		1


	//   ....[102]....
        /*0744*/ 	.word	0x00007fc0
        /*0748*/ 	.word	0x00000000
        /*074c*/ 	.word	0x00000000
        /*0750*/ 	.short	0x010a
        /*0752*/ 	.byte	0xff
	.zero		1


	//   ....[103]....
        /*0754*/ 	.word	0x00008020
        /*0758*/ 	.word	0x00000000
        /*075c*/ 	.word	0x00000000
        /*0760*/ 	.short	0x010a
        /*0762*/ 	.byte	0xff
	.zero		1


	//   ....[104]....
        /*0764*/ 	.word	0x00008080
        /*0768*/ 	.word	0x00000000
        /*076c*/ 	.word	0x00000000
        /*0770*/ 	.short	0x010a
        /*0772*/ 	.byte	0xff
	.zero		1


	//   ....[105]....
        /*0774*/ 	.word	0x000080e0
        /*0778*/ 	.word	0x00000000
        /*077c*/ 	.word	0x00000000
        /*0780*/ 	.short	0x010a
        /*0782*/ 	.byte	0xff
	.zero		1


	//   ....[106]....
        /*0784*/ 	.word	0x00008140
        /*0788*/ 	.word	0x00000000
        /*078c*/ 	.word	0x00000000
        /*0790*/ 	.short	0x010a
        /*0792*/ 	.byte	0xff
	.zero		1


	//   ....[107]....
        /*0794*/ 	.word	0x000081a0
        /*0798*/ 	.word	0x00000000
        /*079c*/ 	.word	0x00000000
        /*07a0*/ 	.short	0x010a
        /*07a2*/ 	.byte	0xff
	.zero		1


	//   ....[108]....
        /*07a4*/ 	.word	0x00008200
        /*07a8*/ 	.word	0x00000000
        /*07ac*/ 	.word	0x00000000
        /*07b0*/ 	.short	0x010a
        /*07b2*/ 	.byte	0xff
	.zero		1


	//   ....[109]....
        /*07b4*/ 	.word	0x00008260
        /*07b8*/ 	.word	0x00000000
        /*07bc*/ 	.word	0x00000000
        /*07c0*/ 	.short	0x010a
        /*07c2*/ 	.byte	0xff
	.zero		1


	//   ....[110]....
        /*07c4*/ 	.word	0x000082c0
        /*07c8*/ 	.word	0x00000000
        /*07cc*/ 	.word	0x00000000
        /*07d0*/ 	.short	0x010a
        /*07d2*/ 	.byte	0xff
	.zero		1


	//   ....[111]....
        /*07d4*/ 	.word	0x00008320
        /*07d8*/ 	.word	0x00000000
        /*07dc*/ 	.word	0x00000000
        /*07e0*/ 	.short	0x010a
        /*07e2*/ 	.byte	0xff
	.zero		1


	//   ....[112]....
        /*07e4*/ 	.word	0x00008380
        /*07e8*/ 	.word	0x00000000
        /*07ec*/ 	.word	0x00000000
        /*07f0*/ 	.short	0x010a
        /*07f2*/ 	.byte	0xff
	.zero		1


	//   ....[113]....
        /*07f4*/ 	.word	0x000083e0
        /*07f8*/ 	.word	0x00000000
        /*07fc*/ 	.word	0x00000000
        /*0800*/ 	.short	0x010a
        /*0802*/ 	.byte	0xff
	.zero		1


	//   ....[114]....
        /*0804*/ 	.word	0x00008440
        /*0808*/ 	.word	0x00000004
        /*080c*/ 	.word	0x00000118
        /*0810*/ 	.short	0x010a
        /*0812*/ 	.byte	0xff
	.zero		1


	//   ....[115]....
        /*0814*/ 	.word	0x000084a0
        /*0818*/ 	.word	0x00000004
        /*081c*/ 	.word	0x00000110
        /*0820*/ 	.short	0x010a
        /*0822*/ 	.byte	0xff
	.zero		1


	//   ....[116]....
        /*0824*/ 	.word	0x00008500
        /*0828*/ 	.word	0x00000000
        /*082c*/ 	.word	0x00000110
        /*0830*/ 	.short	0x010a
        /*0832*/ 	.byte	0xff
	.zero		1


	//   ....[117]....
        /*0834*/ 	.word	0x00008560
        /*0838*/ 	.word	0x00000004
        /*083c*/ 	.word	0x00000130
        /*0840*/ 	.short	0x010a
        /*0842*/ 	.byte	0xff
	.zero		1


	//   ....[118]....
        /*0844*/ 	.word	0x000085c0
        /*0848*/ 	.word	0x00000000
        /*084c*/ 	.word	0x00000000
        /*0850*/ 	.short	0x010a
        /*0852*/ 	.byte	0xff
	.zero		1


	//   ....[119]....
        /*0854*/ 	.word	0x00008620
        /*0858*/ 	.word	0x00000000
        /*085c*/ 	.word	0x00000000
        /*0860*/ 	.short	0x010a
        /*0862*/ 	.byte	0xff
	.zero		1


	//   ....[120]....
        /*0864*/ 	.word	0x00008680
        /*0868*/ 	.word	0x00000000
        /*086c*/ 	.word	0x00000000
        /*0870*/ 	.short	0x010a
        /*0872*/ 	.byte	0xff
	.zero		1


	//   ....[121]....
        /*0874*/ 	.word	0x000086e0
        /*0878*/ 	.word	0x00000000
        /*087c*/ 	.word	0x00000110
        /*0880*/ 	.short	0x010a
        /*0882*/ 	.byte	0xff
	.zero		1


	//   ....[122]....
        /*0884*/ 	.word	0x00008740
        /*0888*/ 	.word	0x00000000
        /*088c*/ 	.word	0x00000108
        /*0890*/ 	.short	0x010a
        /*0892*/ 	.byte	0xff
	.zero		1


	//   ....[123]....
        /*0894*/ 	.word	0x000087a0
        /*0898*/ 	.word	0x00000008
        /*089c*/ 	.word	0x000000e8
        /*08a0*/ 	.short	0x010a
        /*08a2*/ 	.byte	0xff
	.zero		1


	//   ....[124]....
        /*08a4*/ 	.word	0x00008800
        /*08a8*/ 	.word	0x00000000
        /*08ac*/ 	.word	0x000000e8
        /*08b0*/ 	.short	0x010a
        /*08b2*/ 	.byte	0xff
	.zero		1


	//   ....[125]....
        /*08b4*/ 	.word	0x00008860
        /*08b8*/ 	.word	0x00000000
        /*08bc*/ 	.word	0x00000000
        /*08c0*/ 	.short	0x010a
        /*08c2*/ 	.byte	0xff
	.zero		1


	//   ....[126]....
        /*08c4*/ 	.word	0x000088b0
        /*08c8*/ 	.word	0x00000002
        /*08cc*/ 	.word	0x00000000
        /*08d0*/ 	.short	0x010a
        /*08d2*/ 	.byte	0xff
	.zero		1


	//   ....[127]....
        /*08d4*/ 	.word	0x00008910
        /*08d8*/ 	.word	0x00000000
        /*08dc*/ 	.word	0x00000110
        /*08e0*/ 	.short	0x010a
        /*08e2*/ 	.byte	0xff
	.zero		1


	//   ....[128]....
        /*08e4*/ 	.word	0x00008960
        /*08e8*/ 	.word	0x00000000
        /*08ec*/ 	.word	0x000000d0
        /*08f0*/ 	.short	0x010a
        /*08f2*/ 	.byte	0xff
	.zero		1


	//   ....[129]....
        /*08f4*/ 	.word	0x000089b0
        /*08f8*/ 	.word	0x0000001b
        /*08fc*/ 	.word	0x00000120
        /*0900*/ 	.short	0x010a
        /*0902*/ 	.byte	0xff
	.zero		1


	//   ....[130]....
        /*0904*/ 	.word	0x00008a00
        /*0908*/ 	.word	0x00000003
        /*090c*/ 	.word	0x000000d0
        /*0910*/ 	.short	0x010a
        /*0912*/ 	.byte	0xff
	.zero		1


	//----- nvinfo : EIATTR_NUM_MBARRIERS
	.align		4
.L_47:
        /*0914*/ 	.byte	0x03, 0x38
        /*0916*/ 	.short	0x0028


	//----- nvinfo : EIATTR_EXIT_INSTR_OFFSETS
	.align		4
        /*0918*/ 	.byte	0x04, 0x1c
        /*091a*/ 	.short	(.L_49 - .L_48)


	//   ....[0]....
.L_48:
        /*091c*/ 	.word	0x00003240


	//   ....[1]....
        /*0920*/ 	.word	0x000034f0


	//   ....[2]....
        /*0924*/ 	.word	0x00003550


	//   ....[3]....
        /*0928*/ 	.word	0x000043a0


	//   ....[4]....
        /*092c*/ 	.word	0x00005580


	//   ....[5]....
        /*0930*/ 	.word	0x000055c0


	//   ....[6]....
        /*0934*/ 	.word	0x00007d50


	//   ....[7]....
        /*0938*/ 	.word	0x00007dd0


	//   ....[8]....
        /*093c*/ 	.word	0x00007e00


	//   ....[9]....
        /*0940*/ 	.word	0x00007e80


	//----- nvinfo : EIATTR_MAX_THREADS
	.align		4
.L_49:
        /*0944*/ 	.byte	0x04, 0x05
        /*0946*/ 	.short	(.L_51 - .L_50)
.L_50:
        /*0948*/ 	.word	0x00000100
        /*094c*/ 	.word	0x00000001
        /*0950*/ 	.word	0x00000001


	//----- nvinfo : EIATTR_CRS_STACK_SIZE
	.align		4
.L_51:
        /*0954*/ 	.byte	0x04, 0x1e
        /*0956*/ 	.short	(.L_53 - .L_52)
.L_52:
        /*0958*/ 	.word	0x00000000


	//----- nvinfo : EIATTR_CBANK_PARAM_SIZE
	.align		4
.L_53:
        /*095c*/ 	.byte	0x03, 0x19
        /*095e*/ 	.short	0x0900


	//----- nvinfo : EIATTR_PARAM_CBANK
	.align		4
        /*0960*/ 	.byte	0x04, 0x0a
        /*0962*/ 	.short	(.L_55 - .L_54)
	.align		4
.L_54:
        /*0964*/ 	.word	index@(.nv.constant0._ZN7cutlass13device_kernelINS_4conv6kernel13ConvUniversalINS1_16ConvProblemShapeILNS1_8OperatorE0ELi3EEENS1_10collective14CollectiveConvINS1_47MainloopSm100TmaUmmaWarpSpecializedImplicitGemmILS5_0ELi13ELi3ELi1ELi2EN4cute5tupleIJNSA_1CILi1EEESD_SD_EEEEENSB_IJNSC_ILi64EEESG_NSB_IJSG_EEEEEENS_6half_tESJ_NSA_8TiledMMAINSA_8MMA_AtomIJNSA_20SM100_MMA_F16BF16_SSISJ_SJ_fLi64ELi64ELNSA_4UMMA5MajorE0ELSO_0ELNSN_7ScaleInE0ELSP_0EEEEEENSA_6LayoutISE_NSB_IJNSC_ILi0EEEST_ST_EEEEENSB_IJNSA_10UnderscoreESW_SW_EEEEENS7_6detail27Sm100ImplicitGemmTileTraitsINSA_20SM90_TMA_LOAD_IM2COLENSA_14ComposedLayoutINSA_7SwizzleILi3ELi4ELi3EEENSA_18smem_ptr_flag_bitsILi16EEENSS_INSB_IJNSC_ILi8EEESG_EEENSB_IJSG_SD_EEEEEEEvEENS10_INSA_13SM90_TMA_LOADES1B_vEEEENS_8epilogue10collective18CollectiveEpilogueINS1G_23Sm100TmaWarpSpecializedILi3ELi2ELi16ELb1ELb0EEEJSI_NSB_IJNSS_ISG_SD_EENSS_INSC_ILi32EEESD_EEEEESJ_NSB_IJNSB_IJllllEEESD_ST_EEESJ_S1Q_NS1G_6fusion15FusionCallbacksIS1K_NS1R_17LinearCombinationISJ_fSJ_fLNS_15FloatRoundStyleE2EEESI_S1O_JEEENSA_5SM1004TMEM4LOAD26SM100_TMEM_LOAD_16dp256b4xES11_NS12_INS13_ILi2ELi4ELi3EEES16_NSS_INSB_IJS17_S1M_EEENSB_IJS1M_SD_EEEEEEENSA_17SM75_U32x4_LDSM_NENSA_21SM90_TMA_STORE_IM2COLES25_NSA_17SM90_U32x4_STSM_NENSA_39AutoVectorizingCopyWithAssumedAlignmentILi128EEEEEEvvEEEEvNT_6ParamsE)
        /*0968*/ 	.short	0x0380
        /*096a*/ 	.short	0x0900


	//----- nvinfo : EIATTR_SW_WAR
	.align		4
.L_55:
        /*096c*/ 	.byte	0x04, 0x36
        /*096e*/ 	.short	(.L_57 - .L_56)
.L_56:
        /*0970*/ 	.word	0x00000008
.L_57:


//--------------------- .nv.callgraph             --------------------------
	.section	.nv.callgraph,"",@"SHT_CUDA_CALLGRAPH"
	.align	4
	.sectionentsize	8
	.align		4
        /*0000*/ 	.word	0x00000000
	.align		4
        /*0004*/ 	.word	0xffffffff
	.align		4
        /*0008*/ 	.word	index@(_ZN7cutlass13device_kernelINS_4conv6kernel13ConvUniversalINS1_16ConvProblemShapeILNS1_8OperatorE0ELi3EEENS1_10collective14CollectiveConvINS1_47MainloopSm100TmaUmmaWarpSpecializedImplicitGemmILS5_0ELi13ELi3ELi1ELi2EN4cute5tupleIJNSA_1CILi1EEESD_SD_EEEEENSB_IJNSC_ILi64EEESG_NSB_IJSG_EEEEEENS_6half_tESJ_NSA_8TiledMMAINSA_8MMA_AtomIJNSA_20SM100_MMA_F16BF16_SSISJ_SJ_fLi64ELi64ELNSA_4UMMA5MajorE0ELSO_0ELNSN_7ScaleInE0ELSP_0EEEEEENSA_6LayoutISE_NSB_IJNSC_ILi0EEEST_ST_EEEEENSB_IJNSA_10UnderscoreESW_SW_EEEEENS7_6detail27Sm100ImplicitGemmTileTraitsINSA_20SM90_TMA_LOAD_IM2COLENSA_14ComposedLayoutINSA_7SwizzleILi3ELi4ELi3EEENSA_18smem_ptr_flag_bitsILi16EEENSS_INSB_IJNSC_ILi8EEESG_EEENSB_IJSG_SD_EEEEEEEvEENS10_INSA_13SM90_TMA_LOADES1B_vEEEENS_8epilogue10collective18CollectiveEpilogueINS1G_23Sm100TmaWarpSpecializedILi3ELi2ELi16ELb1ELb0EEEJSI_NSB_IJNSS_ISG_SD_EENSS_INSC_ILi32EEESD_EEEEESJ_NSB_IJNSB_IJllllEEESD_ST_EEESJ_S1Q_NS1G_6fusion15FusionCallbacksIS1K_NS1R_17LinearCombinationISJ_fSJ_fLNS_15FloatRoundStyleE2EEESI_S1O_JEEENSA_5SM1004TMEM4LOAD26SM100_TMEM_LOAD_16dp256b4xES11_NS12_INS13_ILi2ELi4ELi3EEES16_NSS_INSB_IJS17_S1M_EEENSB_IJS1M_SD_EEEEEEENSA_17SM75_U32x4_LDSM_NENSA_21SM90_TMA_STORE_IM2COLES25_NSA_17SM90_U32x4_STSM_NENSA_39AutoVectorizingCopyWithAssumedAlignmentILi128EEEEEEvvEEEEvNT_6ParamsE)
	.align		4
        /*000c*/ 	.word	index@(__assertfail)
	.align		4
        /*0010*/ 	.word	0x00000000
	.align		4
        /*0014*/ 	.word	0xfffffffe
	.align		4
        /*0018*/ 	.word	0x00000000
	.align		4
        /*001c*/ 	.word	0xfffffffd
	.align		4
        /*0020*/ 	.word	0x00000000
	.align		4
        /*0024*/ 	.word	0xfffffffc


//--------------------- .nv.constant4             --------------------------
	.section	.nv.constant4,"a",@progbits
	.align	8
	.align		8
.nv.constant4:
        /*0000*/ 	.dword	__assertfail
	.align		8
        /*0008*/ 	.dword	__unnamed_1
	.align		8
        /*0010*/ 	.dword	__unnamed_2
	.align		8
        /*0018*/ 	.dword	_ZN39_INTERNAL_82000a36_4_k_cu_27988fd5_30094cuda3std3__45__cpo5beginE
	.align		8
        /*0020*/ 	.dword	_ZN39_INTERNAL_82000a36_4_k_cu_27988fd5_30094cuda3std3__45__cpo3endE
	.align		8
        /*0028*/ 	.dword	_ZN39_INTERNAL_82000a36_4_k_cu_27988fd5_30094cuda3std3__45__cpo6cbeginE
	.align		8
        /*0030*/ 	.dword	_ZN39_INTERNAL_82000a36_4_k_cu_27988fd5_30094cuda3std3__45__cpo4cendE
	.align		8
        /*0038*/ 	.dword	_ZN39_INTERNAL_82000a36_4_k_cu_27988fd5_30094cuda3std3__441_GLOBAL__N__82000a36_4_k_cu_27988fd5_30096ignoreE
	.align		8
        /*0040*/ 	.dword	_ZN39_INTERNAL_82000a36_4_k_cu_27988fd5_30094cuda3std3__419piecewise_constructE
	.align		8
        /*0048*/ 	.dword	_ZN39_INTERNAL_82000a36_4_k_cu_27988fd5_30094cuda3std3__48in_placeE
	.align		8
        /*0050*/ 	.dword	_ZN39_INTERNAL_82000a36_4_k_cu_27988fd5_30094cuda3std6ranges3__45__cpo4swapE
	.align		8
        /*0058*/ 	.dword	_ZN39_INTERNAL_82000a36_4_k_cu_27988fd5_30094cuda3std6ranges3__45__cpo9iter_moveE
	.align		8
        /*0060*/ 	.dword	_ZN39_INTERNAL_82000a36_4_k_cu_27988fd5_30094cute7productE
	.align		8
        /*0068*/ 	.dword	_ZN39_INTERNAL_82000a36_4_k_cu_27988fd5_30094cute1_E
	.align		8
        /*0070*/ 	.dword	$str$27
	.align		8
        /*0078*/ 	.dword	$str$28
	.align		8
        /*0080*/ 	.dword	$str$29
	.align		8
        /*0088*/ 	.dword	$str$30


//--------------------- .text._ZN7cutlass13device_kernelINS_4conv6kernel13ConvUniversalINS1_16ConvProblemShapeILNS1_8OperatorE0ELi3EEENS1_10collective14CollectiveConvINS1_47MainloopSm100TmaUmmaWarpSpecializedImplicitGemmILS5_0ELi13ELi3ELi1ELi2EN4cute5tupleIJNSA_1CILi1EEESD_SD_EEEEENSB_IJNSC_ILi64EEESG_NSB_IJSG_EEEEEENS_6half_tESJ_NSA_8TiledMMAINSA_8MMA_AtomIJNSA_20SM100_MMA_F16BF16_SSISJ_SJ_fLi64ELi64ELNSA_4UMMA5MajorE0ELSO_0ELNSN_7ScaleInE0ELSP_0EEEEEENSA_6LayoutISE_NSB_IJNSC_ILi0EEEST_ST_EEEEENSB_IJNSA_10UnderscoreESW_SW_EEEEENS7_6detail27Sm100ImplicitGemmTileTraitsINSA_20SM90_TMA_LOAD_IM2COLENSA_14ComposedLayoutINSA_7SwizzleILi3ELi4ELi3EEENSA_18smem_ptr_flag_bitsILi16EEENSS_INSB_IJNSC_ILi8EEESG_EEENSB_IJSG_SD_EEEEEEEvEENS10_INSA_13SM90_TMA_LOADES1B_vEEEENS_8epilogue10collective18CollectiveEpilogueINS1G_23Sm100TmaWarpSpecializedILi3ELi2ELi16ELb1ELb0EEEJSI_NSB_IJNSS_ISG_SD_EENSS_INSC_ILi32EEESD_EEEEESJ_NSB_IJNSB_IJllllEEESD_ST_EEESJ_S1Q_NS1G_6fusion15FusionCallbacksIS1K_NS1R_17LinearCombinationISJ_fSJ_fLNS_15FloatRoundStyleE2EEESI_S1O_JEEENSA_5SM1004TMEM4LOAD26SM100_TMEM_LOAD_16dp256b4xES11_NS12_INS13_ILi2ELi4ELi3EEES16_NSS_INSB_IJS17_S1M_EEENSB_IJS1M_SD_EEEEEEENSA_17SM75_U32x4_LDSM_NENSA_21SM90_TMA_STORE_IM2COLES25_NSA_17SM90_U32x4_STSM_NENSA_39AutoVectorizingCopyWithAssumedAlignmentILi128EEEEEEvvEEEEvNT_6ParamsE --------------------------
	.section	.text._ZN7cutlass13device_kernelINS_4conv6kernel13ConvUniversalINS1_16ConvProblemShapeILNS1_8OperatorE0ELi3EEENS1_10collective14CollectiveConvINS1_47MainloopSm100TmaUmmaWarpSpecializedImplicitGemmILS5_0ELi13ELi3ELi1ELi2EN4cute5tupleIJNSA_1CILi1EEESD_SD_EEEEENSB_IJNSC_ILi64EEESG_NSB_IJSG_EEEEEENS_6half_tESJ_NSA_8TiledMMAINSA_8MMA_AtomIJNSA_20SM100_MMA_F16BF16_SSISJ_SJ_fLi64ELi64ELNSA_4UMMA5MajorE0ELSO_0ELNSN_7ScaleInE0ELSP_0EEEEEENSA_6LayoutISE_NSB_IJNSC_ILi0EEEST_ST_EEEEENSB_IJNSA_10UnderscoreESW_SW_EEEEENS7_6detail27Sm100ImplicitGemmTileTraitsINSA_20SM90_TMA_LOAD_IM2COLENSA_14ComposedLayoutINSA_7SwizzleILi3ELi4ELi3EEENSA_18smem_ptr_flag_bitsILi16EEENSS_INSB_IJNSC_ILi8EEESG_EEENSB_IJSG_SD_EEEEEEEvEENS10_INSA_13SM90_TMA_LOADES1B_vEEEENS_8epilogue10collective18CollectiveEpilogueINS1G_23Sm100TmaWarpSpecializedILi3ELi2ELi16ELb1ELb0EEEJSI_NSB_IJNSS_ISG_SD_EENSS_INSC_ILi32EEESD_EEEEESJ_NSB_IJNSB_IJllllEEESD_ST_EEESJ_S1Q_NS1G_6fusion15FusionCallbacksIS1K_NS1R_17LinearCombinationISJ_fSJ_fLNS_15FloatRoundStyleE2EEESI_S1O_JEEENSA_5SM1004TMEM4LOAD26SM100_TMEM_LOAD_16dp256b4xES11_NS12_INS13_ILi2ELi4ELi3EEES16_NSS_INSB_IJS17_S1M_EEENSB_IJS1M_SD_EEEEEEENSA_17SM75_U32x4_LDSM_NENSA_21SM90_TMA_STORE_IM2COLES25_NSA_17SM90_U32x4_STSM_NENSA_39AutoVectorizingCopyWithAssumedAlignmentILi128EEEEEEvvEEEEvNT_6ParamsE,"ax",@progbits
	.align	128
.text._ZN7cutlass13device_kernelINS_4conv6kernel13ConvUniversalINS1_16ConvProblemShapeILNS1_8OperatorE0ELi3EEENS1_10collective14CollectiveConvINS1_47MainloopSm100TmaUmmaWarpSpecializedImplicitGemmILS5_0ELi13ELi3ELi1ELi2EN4cute5tupleIJNSA_1CILi1EEESD_SD_EEEEENSB_IJNSC_ILi64EEESG_NSB_IJSG_EEEEEENS_6half_tESJ_NSA_8TiledMMAINSA_8MMA_AtomIJNSA_20SM100_MMA_F16BF16_SSISJ_SJ_fLi64ELi64ELNSA_4UMMA5MajorE0ELSO_0ELNSN_7ScaleInE0ELSP_0EEEEEENSA_6LayoutISE_NSB_IJNSC_ILi0EEEST_ST_EEEEENSB_IJNSA_10UnderscoreESW_SW_EEEEENS7_6detail27Sm100ImplicitGemmTileTraitsINSA_20SM90_TMA_LOAD_IM2COLENSA_14ComposedLayoutINSA_7SwizzleILi3ELi4ELi3EEENSA_18smem_ptr_flag_bitsILi16EEENSS_INSB_IJNSC_ILi8EEESG_EEENSB_IJSG_SD_EEEEEEEvEENS10_INSA_13SM90_TMA_LOADES1B_vEEEENS_8epilogue10collective18CollectiveEpilogueINS1G_23Sm100TmaWarpSpecializedILi3ELi2ELi16ELb1ELb0EEEJSI_NSB_IJNSS_ISG_SD_EENSS_INSC_ILi32EEESD_EEEEESJ_NSB_IJNSB_IJllllEEESD_ST_EEESJ_S1Q_NS1G_6fusion15FusionCallbacksIS1K_NS1R_17LinearCombinationISJ_fSJ_fLNS_15FloatRoundStyleE2EEESI_S1O_JEEENSA_5SM1004TMEM4LOAD26SM100_TMEM_LOAD_16dp256b4xES11_NS12_INS13_ILi2ELi4ELi3EEES16_NSS_INSB_IJS17_S1M_EEENSB_IJS1M_SD_EEEEEEENSA_17SM75_U32x4_LDSM_NENSA_21SM90_TMA_STORE_IM2COLES25_NSA_17SM90_U32x4_STSM_NENSA_39AutoVectorizingCopyWithAssumedAlignmentILi128EEEEEEvvEEEEvNT_6ParamsE:
        .type           _ZN7cutlass13device_kernelINS_4conv6kernel13ConvUniversalINS1_16ConvProblemShapeILNS1_8OperatorE0ELi3EEENS1_10collective14CollectiveConvINS1_47MainloopSm100TmaUmmaWarpSpecializedImplicitGemmILS5_0ELi13ELi3ELi1ELi2EN4cute5tupleIJNSA_1CILi1EEESD_SD_EEEEENSB_IJNSC_ILi64EEESG_NSB_IJSG_EEEEEENS_6half_tESJ_NSA_8TiledMMAINSA_8MMA_AtomIJNSA_20SM100_MMA_F16BF16_SSISJ_SJ_fLi64ELi64ELNSA_4UMMA5MajorE0ELSO_0ELNSN_7ScaleInE0ELSP_0EEEEEENSA_6LayoutISE_NSB_IJNSC_ILi0EEEST_ST_EEEEENSB_IJNSA_10UnderscoreESW_SW_EEEEENS7_6detail27Sm100ImplicitGemmTileTraitsINSA_20SM90_TMA_LOAD_IM2COLENSA_14ComposedLayoutINSA_7SwizzleILi3ELi4ELi3EEENSA_18smem_ptr_flag_bitsILi16EEENSS_INSB_IJNSC_ILi8EEESG_EEENSB_IJSG_SD_EEEEEEEvEENS10_INSA_13SM90_TMA_LOADES1B_vEEEENS_8epilogue10collective18CollectiveEpilogueINS1G_23Sm100TmaWarpSpecializedILi3ELi2ELi16ELb1ELb0EEEJSI_NSB_IJNSS_ISG_SD_EENSS_INSC_ILi32EEESD_EEEEESJ_NSB_IJNSB_IJllllEEESD_ST_EEESJ_S1Q_NS1G_6fusion15FusionCallbacksIS1K_NS1R_17LinearCombinationISJ_fSJ_fLNS_15FloatRoundStyleE2EEESI_S1O_JEEENSA_5SM1004TMEM4LOAD26SM100_TMEM_LOAD_16dp256b4xES11_NS12_INS13_ILi2ELi4ELi3EEES16_NSS_INSB_IJS17_S1M_EEENSB_IJS1M_SD_EEEEEEENSA_17SM75_U32x4_LDSM_NENSA_21SM90_TMA_STORE_IM2COLES25_NSA_17SM90_U32x4_STSM_NENSA_39AutoVectorizingCopyWithAssumedAlignmentILi128EEEEEEvvEEEEvNT_6ParamsE,@function
        .size           _ZN7cutlass13device_kernelINS_4conv6kernel13ConvUniversalINS1_16ConvProblemShapeILNS1_8OperatorE0ELi3EEENS1_10collective14CollectiveConvINS1_47MainloopSm100TmaUmmaWarpSpecializedImplicitGemmILS5_0ELi13ELi3ELi1ELi2EN4cute5tupleIJNSA_1CILi1EEESD_SD_EEEEENSB_IJNSC_ILi64EEESG_NSB_IJSG_EEEEEENS_6half_tESJ_NSA_8TiledMMAINSA_8MMA_AtomIJNSA_20SM100_MMA_F16BF16_SSISJ_SJ_fLi64ELi64ELNSA_4UMMA5MajorE0ELSO_0ELNSN_7ScaleInE0ELSP_0EEEEEENSA_6LayoutISE_NSB_IJNSC_ILi0EEEST_ST_EEEEENSB_IJNSA_10UnderscoreESW_SW_EEEEENS7_6detail27Sm100ImplicitGemmTileTraitsINSA_20SM90_TMA_LOAD_IM2COLENSA_14ComposedLayoutINSA_7SwizzleILi3ELi4ELi3EEENSA_18smem_ptr_flag_bitsILi16EEENSS_INSB_IJNSC_ILi8EEESG_EEENSB_IJSG_SD_EEEEEEEvEENS10_INSA_13SM90_TMA_LOADES1B_vEEEENS_8epilogue10collective18CollectiveEpilogueINS1G_23Sm100TmaWarpSpecializedILi3ELi2ELi16ELb1ELb0EEEJSI_NSB_IJNSS_ISG_SD_EENSS_INSC_ILi32EEESD_EEEEESJ_NSB_IJNSB_IJllllEEESD_ST_EEESJ_S1Q_NS1G_6fusion15FusionCallbacksIS1K_NS1R_17LinearCombinationISJ_fSJ_fLNS_15FloatRoundStyleE2EEESI_S1O_JEEENSA_5SM1004TMEM4LOAD26SM100_TMEM_LOAD_16dp256b4xES11_NS12_INS13_ILi2ELi4ELi3EEES16_NSS_INSB_IJS17_S1M_EEENSB_IJS1M_SD_EEEEEEENSA_17SM75_U32x4_LDSM_NENSA_21SM90_TMA_STORE_IM2COLES25_NSA_17SM90_U32x4_STSM_NENSA_39AutoVectorizingCopyWithAssumedAlignmentILi128EEEEEEvvEEEEvNT_6ParamsE,(.L_x_171 - _ZN7cutlass13device_kernelINS_4conv6kernel13ConvUniversalINS1_16ConvProblemShapeILNS1_8OperatorE0ELi3EEENS1_10collective14CollectiveConvINS1_47MainloopSm100TmaUmmaWarpSpecializedImplicitGemmILS5_0ELi13ELi3ELi1ELi2EN4cute5tupleIJNSA_1CILi1EEESD_SD_EEEEENSB_IJNSC_ILi64EEESG_NSB_IJSG_EEEEEENS_6half_tESJ_NSA_8TiledMMAINSA_8MMA_AtomIJNSA_20SM100_MMA_F16BF16_SSISJ_SJ_fLi64ELi64ELNSA_4UMMA5MajorE0ELSO_0ELNSN_7ScaleInE0ELSP_0EEEEEENSA_6LayoutISE_NSB_IJNSC_ILi0EEEST_ST_EEEEENSB_IJNSA_10UnderscoreESW_SW_EEEEENS7_6detail27Sm100ImplicitGemmTileTraitsINSA_20SM90_TMA_LOAD_IM2COLENSA_14ComposedLayoutINSA_7SwizzleILi3ELi4ELi3EEENSA_18smem_ptr_flag_bitsILi16EEENSS_INSB_IJNSC_ILi8EEESG_EEENSB_IJSG_SD_EEEEEEEvEENS10_INSA_13SM90_TMA_LOADES1B_vEEEENS_8epilogue10collective18CollectiveEpilogueINS1G_23Sm100TmaWarpSpecializedILi3ELi2ELi16ELb1ELb0EEEJSI_NSB_IJNSS_ISG_SD_EENSS_INSC_ILi32EEESD_EEEEESJ_NSB_IJNSB_IJllllEEESD_ST_EEESJ_S1Q_NS1G_6fusion15FusionCallbacksIS1K_NS1R_17LinearCombinationISJ_fSJ_fLNS_15FloatRoundStyleE2EEESI_S1O_JEEENSA_5SM1004TMEM4LOAD26SM100_TMEM_LOAD_16dp256b4xES11_NS12_INS13_ILi2ELi4ELi3EEES16_NSS_INSB_IJS17_S1M_EEENSB_IJS1M_SD_EEEEEEENSA_17SM75_U32x4_LDSM_NENSA_21SM90_TMA_STORE_IM2COLES25_NSA_17SM90_U32x4_STSM_NENSA_39AutoVectorizingCopyWithAssumedAlignmentILi128EEEEEEvvEEEEvNT_6ParamsE)
        .other          _ZN7cutlass13device_kernelINS_4conv6kernel13ConvUniversalINS1_16ConvProblemShapeILNS1_8OperatorE0ELi3EEENS1_10collective14CollectiveConvINS1_47MainloopSm100TmaUmmaWarpSpecializedImplicitGemmILS5_0ELi13ELi3ELi1ELi2EN4cute5tupleIJNSA_1CILi1EEESD_SD_EEEEENSB_IJNSC_ILi64EEESG_NSB_IJSG_EEEEEENS_6half_tESJ_NSA_8TiledMMAINSA_8MMA_AtomIJNSA_20SM100_MMA_F16BF16_SSISJ_SJ_fLi64ELi64ELNSA_4UMMA5MajorE0ELSO_0ELNSN_7ScaleInE0ELSP_0EEEEEENSA_6LayoutISE_NSB_IJNSC_ILi0EEEST_ST_EEEEENSB_IJNSA_10UnderscoreESW_SW_EEEEENS7_6detail27Sm100ImplicitGemmTileTraitsINSA_20SM90_TMA_LOAD_IM2COLENSA_14ComposedLayoutINSA_7SwizzleILi3ELi4ELi3EEENSA_18smem_ptr_flag_bitsILi16EEENSS_INSB_IJNSC_ILi8EEESG_EEENSB_IJSG_SD_EEEEEEEvEENS10_INSA_13SM90_TMA_LOADES1B_vEEEENS_8epilogue10collective18CollectiveEpilogueINS1G_23Sm100TmaWarpSpecializedILi3ELi2ELi16ELb1ELb0EEEJSI_NSB_IJNSS_ISG_SD_EENSS_INSC_ILi32EEESD_EEEEESJ_NSB_IJNSB_IJllllEEESD_ST_EEESJ_S1Q_NS1G_6fusion15FusionCallbacksIS1K_NS1R_17LinearCombinationISJ_fSJ_fLNS_15FloatRoundStyleE2EEESI_S1O_JEEENSA_5SM1004TMEM4LOAD26SM100_TMEM_LOAD_16dp256b4xES11_NS12_INS13_ILi2ELi4ELi3EEES16_NSS_INSB_IJS17_S1M_EEENSB_IJS1M_SD_EEEEEEENSA_17SM75_U32x4_LDSM_NENSA_21SM90_TMA_STORE_IM2COLES25_NSA_17SM90_U32x4_STSM_NENSA_39AutoVectorizingCopyWithAssumedAlignmentILi128EEEEEEvvEEEEvNT_6ParamsE,@"STO_CUDA_ENTRY STV_DEFAULT"
_ZN7cutlass13device_kernelINS_4conv6kernel13ConvUniversalINS1_16ConvProblemShapeILNS1_8OperatorE0ELi3EEENS1_10collective14CollectiveConvINS1_47MainloopSm100TmaUmmaWarpSpecializedImplicitGemmILS5_0ELi13ELi3ELi1ELi2EN4cute5tupleIJNSA_1CILi1EEESD_SD_EEEEENSB_IJNSC_ILi64EEESG_NSB_IJSG_EEEEEENS_6half_tESJ_NSA_8TiledMMAINSA_8MMA_AtomIJNSA_20SM100_MMA_F16BF16_SSISJ_SJ_fLi64ELi64ELNSA_4UMMA5MajorE0ELSO_0ELNSN_7ScaleInE0ELSP_0EEEEEENSA_6LayoutISE_NSB_IJNSC_ILi0EEEST_ST_EEEEENSB_IJNSA_10UnderscoreESW_SW_EEEEENS7_6detail27Sm100ImplicitGemmTileTraitsINSA_20SM90_TMA_LOAD_IM2COLENSA_14ComposedLayoutINSA_7SwizzleILi3ELi4ELi3EEENSA_18smem_ptr_flag_bitsILi16EEENSS_INSB_IJNSC_ILi8EEESG_EEENSB_IJSG_SD_EEEEEEEvEENS10_INSA_13SM90_TMA_LOADES1B_vEEEENS_8epilogue10collective18CollectiveEpilogueINS1G_23Sm100TmaWarpSpecializedILi3ELi2ELi16ELb1ELb0EEEJSI_NSB_IJNSS_ISG_SD_EENSS_INSC_ILi32EEESD_EEEEESJ_NSB_IJNSB_IJllllEEESD_ST_EEESJ_S1Q_NS1G_6fusion15FusionCallbacksIS1K_NS1R_17LinearCombinationISJ_fSJ_fLNS_15FloatRoundStyleE2EEESI_S1O_JEEENSA_5SM1004TMEM4LOAD26SM100_TMEM_LOAD_16dp256b4xES11_NS12_INS13_ILi2ELi4ELi3EEES16_NSS_INSB_IJS17_S1M_EEENSB_IJS1M_SD_EEEEEEENSA_17SM75_U32x4_LDSM_NENSA_21SM90_TMA_STORE_IM2COLES25_NSA_17SM90_U32x4_STSM_NENSA_39AutoVectorizingCopyWithAssumedAlignmentILi128EEEEEEvvEEEEvNT_6ParamsE:
[----:B------:R-:W1:Y:S01]  /*0000*/  LDC R1, c[0x0][0x37c] ;  /* 0x0000df00ff017b82 */ /* 0x000e620000000800 */
[----:B------:R-:W2:Y:S07]  /*0010*/  S2R R50, SR_TID.X ;  /* 0x0000000000327919 */ /* 0x000eae0000002100 */
[----:B------:R-:W3:Y:S01]  /*0020*/  LDC.64 R2, c[0x0][0x990] ;  /* 0x00026400ff027b82 */ /* 0x000ee20000000a00 */
[----:B------:R-:W-:Y:S01]  /*0030*/  ELECT P2, URZ, PT ;  /* 0x0000000000ff782f */ /* 0x000fe20003840000 */
[----:B-1----:R-:W-:Y:S01]  /*0040*/  VIADD R1, R1, 0xfffffff8 ;  /* 0xfffffff801017836 */ /* 0x002fe20000000000 */
[----:B------:R-:W-:-:S02]  /*0050*/  PRMT R51, RZ, 0x7610, R51 ;  /* 0x00007610ff337816 */ /* 0x000fc40000000033 */
[----:B---3--:R-:W-:-:S04]  /*0060*/  ISETP.NE.U32.AND P0, PT, R2, RZ, PT ;  /* 0x000000ff0200720c */ /* 0x008fc80003f05070 */
[----:B------:R-:W-:Y:S02]  /*0070*/  ISETP.NE.AND.EX P0, PT, R3, RZ, PT, P0 ;  /* 0x000000ff0300720c */ /* 0x000fe40003f05300 */
[----:B--2---:R-:W-:-:S05]  /*0080*/  SHF.R.U32.HI R52, RZ, 0x5, R50 ;  /* 0x00000005ff347819 */ /* 0x004fca0000011632 */
[----:B------:R-:W1:Y:S02]  /*0090*/  SHFL.IDX PT, R0, R52, RZ, 0x1f ;  /* 0x00001fff34007589 */ /* 0x000e6400000e0000 */
[----:B-1----:R-:W-:-:S04]  /*00a0*/  R2UR UR15, R0 ;  /* 0x00000000000f72ca */ /* 0x002fc800000e0000 */
[----:B------:R-:W-:Y:S05]  /*00b0*/  @P0 BRA `(.L_x_0) ;  /* 0x0000000000300947 */ /* 0x000fea0003800000 */
[----:B------:R-:W1:Y:S02]  /*00c0*/  LDCU.64 UR4, c[0x0][0x988] ;  /* 0x00013100ff0477ac */ /* 0x000e640008000a00 */
[----:B-1----:R-:W-:-:S04]  /*00d0*/  UISETP.NE.U32.AND UP0, UPT, UR4, URZ, UPT ;  /* 0x000000ff0400728c */ /* 0x002fc8000bf05070 */
[----:B------:R-:W-:-:S09]  /*00e0*/  UISETP.NE.AND.EX UP0, UPT, UR5, URZ, UPT, UP0 ;  /* 0x000000ff0500728c */ /* 0x000fd2000bf05300 */
[----:B------:R-:W-:Y:S05]  /*00f0*/  BRA.U !UP0, `(.L_x_1) ;  /* 0x0000000108147547 */ /* 0x000fea000b800000 */
[----:B------:R-:W1:Y:S01]  /*0100*/  LDC.64 R26, c[0x0][0x988] ;  /* 0x00026200ff1a7b82 */ /* 0x000e620000000a00 */
[----:B------:R-:W1:Y:S02]  /*0110*/  LDCU.64 UR4, c[0x0][0x358] ;  /* 0x00006b00ff0477ac */ /* 0x000e640008000a00 */
[----:B-1----:R1:W5:Y:S01]  /*0120*/  LDG.E R26, desc[UR4][R26.64] ;  /* 0x000000041a1a7981 */ /* 0x002362000c1e1900 */
[----:B------:R-:W-:Y:S01]  /*0130*/  HFMA2 R51, -RZ, RZ, 0, 5.9604644775390625e-08 ;  /* 0x00000001ff337431 */ /* 0x000fe200000001ff */
[----:B------:R-:W-:Y:S05]  /*0140*/  BRA `(.L_x_0) ;  /* 0x00000000000c7947 */ /* 0x000fea0003800000 */
.L_x_1:
[----:B------:R-:W1:Y:S01]  /*0150*/  LDCU UR4, c[0x0][0x980] ;  /* 0x00013000ff0477ac */ /* 0x000e620008000800 */
[----:B------:R-:W-:Y:S01]  /*0160*/  HFMA2 R51, -RZ, RZ, 0, 5.9604644775390625e-08 ;  /* 0x00000001ff337431 */ /* 0x000fe200000001ff */
[----:B-1----:R-:W-:-:S07]  /*0170*/  MOV R26, UR4 ;  /* 0x00000004001a7c02 */ /* 0x002fce0008000f00 */
.L_x_0:
[----:B------:R-:W2:Y:S02]  /*0180*/  LDCU.64 UR4, c[0x0][0x9b0] ;  /* 0x00013600ff0477ac */ /* 0x000ea40008000a00 */
[----:B--2---:R-:W-:-:S04]  /*0190*/  UISETP.NE.U32.AND UP0, UPT, UR4, URZ, UPT ;  /* 0x000000ff0400728c */ /* 0x004fc8000bf05070 */
[----:B------:R-:W-:-:S09]  /*01a0*/  UISETP.NE.AND.EX UP0, UPT, UR5, URZ, UPT, UP0 ;  /* 0x000000ff0500728c */ /* 0x000fd2000bf05300 */
[----:B------:R-:W-:Y:S05]  /*01b0*/  BRA.U UP0, `(.L_x_2) ;  /* 0x0000000100287547 */ /* 0x000fea000b800000 */
[----:B------:R-:W2:Y:S02]  /*01c0*/  LDCU.64 UR4, c[0x0][0x9a8] ;  /* 0x00013500ff0477ac */ /* 0x000ea40008000a00 */
[----:B--2---:R-:W-:-:S04]  /*01d0*/  UISETP.NE.U32.AND UP0, UPT, UR4, URZ, UPT ;  /* 0x000000ff0400728c */ /* 0x004fc8000bf05070 */
[----:B------:R-:W-:-:S09]  /*01e0*/  UISETP.NE.AND.EX UP0, UPT, UR5, URZ, UPT, UP0 ;  /* 0x000000ff0500728c */ /* 0x000fd2000bf05300 */
[----:B------:R-:W-:Y:S05]  /*01f0*/  BRA.U !UP0, `(.L_x_3) ;  /* 0x0000000108107547 */ /* 0x000fea000b800000 */
[----:B------:R-:W2:Y:S01]  /*0200*/  LDC.64 R24, c[0x0][0x9a8] ;  /* 0x00026a00ff187b82 */ /* 0x000ea20000000a00 */
[----:B------:R-:W2:Y:S02]  /*0210*/  LDCU.64 UR4, c[0x0][0x358] ;  /* 0x00006b00ff0477ac */ /* 0x000ea40008000a00 */
[----:B--2---:R2:W5:Y:S01]  /*0220*/  LDG.E R24, desc[UR4][R24.64] ;  /* 0x0000000418187981 */ /* 0x004562000c1e1900 */
[----:B------:R-:W-:Y:S05]  /*0230*/  BRA `(.L_x_2) ;  /* 0x0000000000087947 */ /* 0x000fea0003800000 */
.L_x_3:
[----:B------:R-:W2:Y:S02]  /*0240*/  LDCU UR4, c[0x0][0x9a0] ;  /* 0x00013400ff0477ac */ /* 0x000ea40008000800 */
[----:B--2---:R-:W-:Y:S02]  /*0250*/  MOV R24, UR4 ;  /* 0x0000000400187c02 */ /* 0x004fe40008000f00 */
.L_x_2:
[----:B------:R-:W3:Y:S01]  /*0260*/  LDC.64 R4, c[0x0][0x988] ;  /* 0x00026200ff047b82 */ /* 0x000ee20000000a00 */
[----:B------:R-:W-:Y:S01]  /*0270*/  IMAD.U32 R0, RZ, RZ, UR15 ;  /* 0x0000000fff007e24 */ /* 0x000fe2000f8e00ff */
[----:B------:R-:W-:Y:S01]  /*0280*/  ISETP.EQ.U32.AND P4, PT, R2, RZ, PT ;  /* 0x000000ff0200720c */ /* 0x000fe20003f82070 */
[----:B------:R-:W-:Y:S03]  /*0290*/  BSSY.RECONVERGENT B0, `(.L_x_4) ;  /* 0x0000012000007945 */ /* 0x000fe60003800200 */
[----:B------:R-:W-:Y:S02]  /*02a0*/  ISETP.NE.OR P1, PT, R0, 0x1, !P2 ;  /* 0x000000010000780c */ /* 0x000fe40005725670 */
[----:B---3--:R-:W-:-:S04]  /*02b0*/  ISETP.NE.U32.AND P0, PT, R4, RZ, PT ;  /* 0x000000ff0400720c */ /* 0x008fc80003f05070 */
[----:B------:R-:W-:-:S13]  /*02c0*/  ISETP.NE.AND.EX P0, PT, R5, RZ, PT, P0 ;  /* 0x000000ff0500720c */ /* 0x000fda0003f05300 */
[----:B------:R-:W-:Y:S01]  /*02d0*/  VOTEU.ANY UP3, P0 ;  /* 0x0000000000ff7886 */ /* 0x000fe20000060100 */
[----:B------:R-:W-:Y:S02]  /*02e0*/  PLOP3.LUT P3, PT, PT, PT, UP3, 0x80, 0x8 ;  /* 0x000000000008781c */ /* 0x000fe40003f6f038 */
[----:B------:R-:W-:Y:S02]  /*02f0*/  ISETP.NE.OR P0, PT, R0, 0x3, !P2 ;  /* 0x000000030000780c */ /* 0x000fe40005705670 */
[----:B------:R-:W-:-:S04]  /*0300*/  ISETP.EQ.OR.EX P5, PT, R3, RZ, !P3, P4 ;  /* 0x000000ff0300720c */ /* 0x000fc80005fa2740 */
[----:B------:R-:W-:Y:S01]  /*0310*/  P2R R61, PR, RZ, 0x20 ;  /* 0x00000020ff3d7803 */ /* 0x000fe20000000000 */
[----:B------:R-:W-:Y:S05]  /*0320*/  @P1 BRA `(.L_x_5) ;  /* 0x0000000000201947 */ /* 0x000fea0003800000 */
[----:B------:R-:W3:Y:S02]  /*0330*/  LDCU.64 UR4, c[0x0][0x348] ;  /* 0x00006900ff0477ac */ /* 0x000ee40008000a00 */
[----:B---3--:R-:W-:Y:S02]  /*0340*/  UIADD3 UR6, UP1, UPT, UR4, 0x80, URZ ;  /* 0x0000008004067890 */ /* 0x008fe4000ff3e0ff */
[----:B------:R-:W-:Y:S02]  /*0350*/  UIADD3 UR4, UP0, UPT, UR4, 0x200, URZ ;  /* 0x0000020004047890 */ /* 0x000fe4000ff1e0ff */
[----:B------:R-:W-:Y:S02]  /*0360*/  UIADD3.X UR7, UPT, UPT, URZ, UR5, URZ, UP1, !UPT ;  /* 0x00000005ff077290 */ /* 0x000fe40008ffe4ff */
[----:B------:R-:W-:-:S07]  /*0370*/  UIADD3.X UR5, UPT, UPT, URZ, UR5, URZ, UP0, !UPT ;  /* 0x00000005ff057290 */ /* 0x000fce00087fe4ff */
[----:B------:R3:W-:Y:S02]  /*0380*/  UTMACCTL.PF [UR6] ;  /* 0x00000000060079b9 */ /* 0x0007e40008040000 */
[----:B------:R3:W-:Y:S02]  /*0390*/  UTMACCTL.PF [UR4] ;  /* 0x00000000040079b9 */ /* 0x0007e40008040000 */
[----:B---3--:R-:W-:Y:S01]  /*03a0*/  NOP ;  /* 0x0000000000007918 */ /* 0x008fe20000000000 */
.L_x_5:
[----:B------:R-:W-:Y:S05]  /*03b0*/  BSYNC.RECONVERGENT B0 ;  /* 0x0000000000007941 */ /* 0x000fea0003800200 */
.L_x_4:
[----:B------:R-:W-:Y:S04]  /*03c0*/  BSSY.RECONVERGENT B0, `(.L_x_6) ;  /* 0x000000a000007945 */ /* 0x000fe80003800200 */
        /* <DEDUP_REMOVED lines=9> */
.L_x_7:
[----:B------:R-:W-:Y:S05]  /*0460*/  BSYNC.RECONVERGENT B0 ;  /* 0x0000000000007941 */ /* 0x000fea0003800200 */
.L_x_6:
[----:B------:R-:W-:Y:S01]  /*0470*/  UPLOP3.LUT UP2, UPT, UPT, UPT, UPT, 0x80, 0x8 ;  /* 0x000000000008789c */ /* 0x000fe20003f4f070 */
[----:B------:R-:W-:Y:S10]  /*0480*/  @!P5 BRA `(.L_x_8) ;  /* 0x000000000024d947 */ /* 0x000ff40003800000 */
[----:B------:R-:W-:Y:S01]  /*0490*/  ISETP.NE.U32.AND P1, PT, R2, RZ, PT ;  /* 0x000000ff0200720c */ /* 0x000fe20003f25070 */
[----:B------:R-:W-:Y:S01]  /*04a0*/  USEL UR4, URZ, 0xffffffff, UP3 ;  /* 0xffffffffff047887 */ /* 0x000fe20009800000 */
[----:B-----5:R-:W-:Y:S02]  /*04b0*/  FSETP.NEU.AND P0, PT, R26, RZ, PT ;  /* 0x000000ff1a00720b */ /* 0x020fe40003f0d000 */
[----:B------:R-:W-:-:S11]  /*04c0*/  ISETP.NE.AND.EX P1, PT, R3, RZ, PT, P1 ;  /* 0x000000ff0300720c */ /* 0x000fd60003f25310 */
[----:B------:R-:W-:Y:S02]  /*04d0*/  VOTEU.ANY UP0, P0 ;  /* 0x0000000000ff7886 */ /* 0x000fe40000000100 */
[----:B------:R-:W-:-:S05]  /*04e0*/  VOTEU.ANY UP1, P1 ;  /* 0x0000000000ff7886 */ /* 0x000fca0000820100 */
[----:B------:R-:W-:-:S04]  /*04f0*/  @!UP1 USEL UR4, URZ, 0xffffffff, UP0 ;  /* 0xffffffffff049887 */ /* 0x000fc80008000000 */
[----:B------:R-:W-:-:S04]  /*0500*/  ULOP3.LUT UR4, UR4, 0x1, URZ, 0xc0, !UPT ;  /* 0x0000000104047892 */ /* 0x000fc8000f8ec0ff */
[----:B------:R-:W-:-:S11]  /*0510*/  UISETP.NE.U32.AND UP2, UPT, UR4, 0x1, UPT ;  /* 0x000000010400788c */ /* 0x000fd6000bf45070 */
.L_x_8:
[----:B------:R-:W3:Y:S01]  /*0520*/  SHFL.IDX PT, R2, R52, RZ, 0x1f ;  /* 0x00001fff34027589 */ /* 0x000ee200000e0000 */
[----:B------:R-:W-:-:S04]  /*0530*/  UISETP.NE.AND UP0, UPT, UR15, 0x2, UPT ;  /* 0x000000020f00788c */ /* 0x000fc8000bf05270 */
[----:B------:R-:W-:Y:S01]  /*0540*/  USEL UR46, URZ, 0x1, UP0 ;  /* 0x00000001ff2e7887 */ /* 0x000fe20008000000 */
[----:B---3--:R-:W-:-:S13]  /*0550*/  ISETP.NE.AND P0, PT, R2, RZ, PT ;  /* 0x000000ff0200720c */ /* 0x008fda0003f05270 */
[----:B------:R-:W-:Y:S05]  /*0560*/  @P0 BRA `(.L_x_9) ;  /* 0x00000000009c0947 */ /* 0x000fea0003800000 */
[----:B------:R-:W-:Y:S01]  /*0570*/  ELECT P0, URZ, PT ;  /* 0x0000000000ff782f */ /* 0x000fe20003800000 */
[----:B------:R-:W-:-:S12]  /*0580*/  BSSY.RECONVERGENT B0, `(.L_x_9) ;  /* 0x0000025000007945 */ /* 0x000fd80003800200 */
[----:B------:R-:W-:Y:S05]  /*0590*/  @!P0 BRA `(.L_x_10) ;  /* 0x00000000008c8947 */ /* 0x000fea0003800000 */
[----:B------:R-:W3:Y:S01]  /*05a0*/  S2UR UR4, SR_CgaCtaId ;  /* 0x00000000000479c3 */ /* 0x000ee20000008800 */
[----:B------:R-:W-:Y:S01]  /*05b0*/  UMOV UR5, 0x400 ;  /* 0x0000040000057882 */ /* 0x000fe20000000000 */
[----:B------:R-:W-:Y:S02]  /*05c0*/  UMOV UR6, 0x1 ;  /* 0x0000000100067882 */ /* 0x000fe40000000000 */
[----:B------:R-:W-:-:S04]  /*05d0*/  UIADD3 UR6, UPT, UPT, -UR6, 0x100000, URZ ;  /* 0x0010000006067890 */ /* 0x000fc8000fffe1ff */
[----:B------:R-:W-:Y:S02]  /*05e0*/  USHF.L.U32 UR7, UR6, 0xb, URZ ;  /* 0x0000000b06077899 */ /* 0x000fe400080006ff */
[----:B------:R-:W-:Y:S02]  /*05f0*/  USHF.L.U32 UR6, UR6, 0x1, URZ ;  /* 0x0000000106067899 */ /* 0x000fe400080006ff */
[----:B---3--:R-:W-:Y:S01]  /*0600*/  ULEA UR4, UR4, UR5, 0x18 ;  /* 0x0000000504047291 */ /* 0x008fe2000f8ec0ff */
[----:B------:R-:W3:Y:S11]  /*0610*/  FENCE.VIEW.ASYNC.S ;  /* 0x00000000000073c6 */ /* 0x000ef60000000000 */
[----:B---3--:R3:W4:Y:S01]  /*0620*/  SYNCS.EXCH.64 URZ, [UR4], UR6 ;  /* 0x0000000604ff75b2 */ /* 0x0087220008000100 */
[----:B------:R3:W1:Y:S01]  /*0630*/  SYNCS.EXCH.64 URZ, [UR4+0x68], UR6 ;  /* 0x0000680604ff75b2 */ /* 0x0006620008000100 */
        /* <DEDUP_REMOVED lines=23> */
[----:B------:R3:W1:Y:S02]  /*07b0*/  SYNCS.EXCH.64 URZ, [UR4+0xc8], UR6 ;  /* 0x0000c80604ff75b2 */ /* 0x0006640008000100 */
[----:B---34-:R-:W-:Y:S01]  /*07c0*/  NOP ;  /* 0x0000000000007918 */ /* 0x018fe20000000000 */
.L_x_10:
[----:B------:R-:W-:Y:S05]  /*07d0*/  BSYNC.RECONVERGENT B0 ;  /* 0x0000000000007941 */ /* 0x000fea0003800200 */
.L_x_9:
[----:B------:R-:W3:Y:S01]  /*07e0*/  SHFL.IDX PT, R2, R52, RZ, 0x1f ;  /* 0x00001fff34027589 */ /* 0x000ee200000e0000 */
[----:B------:R-:W-:Y:S01]  /*07f0*/  NOP ;  /* 0x0000000000007918 */ /* 0x000fe20000000000 */
[----:B---3--:R-:W-:-:S13]  /*0800*/  ISETP.NE.AND P0, PT, R2, 0x1, PT ;  /* 0x000000010200780c */ /* 0x008fda0003f05270 */
[----:B------:R-:W-:Y:S05]  /*0810*/  @P0 BRA `(.L_x_11) ;  /* 0x0000000000500947 */ /* 0x000fea0003800000 */
[----:B------:R-:W3:Y:S01]  /*0820*/  S2UR UR4, SR_CgaCtaId ;  /* 0x00000000000479c3 */ /* 0x000ee20000008800 */
[----:B------:R-:W-:Y:S01]  /*0830*/  UMOV UR5, 0x400 ;  /* 0x0000040000057882 */ /* 0x000fe20000000000 */
[----:B------:R-:W-:Y:S01]  /*0840*/  UMOV UR8, 0x20 ;  /* 0x0000002000087882 */ /* 0x000fe20000000000 */
[----:B------:R-:W-:Y:S01]  /*0850*/  UMOV UR6, 0x80 ;  /* 0x0000008000067882 */ /* 0x000fe20000000000 */
[----:B------:R-:W-:-:S04]  /*0860*/  UIADD3 UR8, UPT, UPT, -UR8, 0x100000, URZ ;  /* 0x0010000008087890 */ /* 0x000fc8000fffe1ff */
[----:B------:R-:W-:Y:S02]  /*0870*/  USHF.L.U32 UR9, UR8, 0xb, URZ ;  /* 0x0000000b08097899 */ /* 0x000fe400080006ff */
[----:B------:R-:W-:Y:S02]  /*0880*/  USHF.L.U32 UR8, UR8, 0x1, URZ ;  /* 0x0000000108087899 */ /* 0x000fe400080006ff */
[----:B------:R-:W-:-:S04]  /*0890*/  UIADD3 UR6, UPT, UPT, -UR6, 0x100000, URZ ;  /* 0x0010000006067890 */ /* 0x000fc8000fffe1ff */
[----:B------:R-:W-:Y:S02]  /*08a0*/  USHF.L.U32 UR7, UR6, 0xb, URZ ;  /* 0x0000000b06077899 */ /* 0x000fe400080006ff */
[----:B------:R-:W-:Y:S01]  /*08b0*/  USHF.L.U32 UR6, UR6, 0x1, URZ ;  /* 0x0000000106067899 */ /* 0x000fe200080006ff */
[----:B------:R-:W-:Y:S01]  /*08c0*/  ELECT P0, URZ, PT ;  /* 0x0000000000ff782f */ /* 0x000fe20003800000 */
[----:B---3--:R-:W-:Y:S01]  /*08d0*/  ULEA UR4, UR4, UR5, 0x18 ;  /* 0x0000000504047291 */ /* 0x008fe2000f8ec0ff */
[----:B------:R-:W3:Y:S11]  /*08e0*/  FENCE.VIEW.ASYNC.S ;  /* 0x00000000000073c6 */ /* 0x000ef60000000000 */
[----:B---3--:R3:W4:Y:S01]  /*08f0*/  SYNCS.EXCH.64 URZ, [UR4+0xd0], UR8 ;  /* 0x0000d00804ff75b2 */ /* 0x0087220008000100 */
[----:B------:R3:W1:Y:S01]  /*0900*/  SYNCS.EXCH.64 URZ, [UR4+0xe8], UR6 ;  /* 0x0000e80604ff75b2 */ /* 0x0006620008000100 */
[----:B------:R3:W1:Y:S01]  /*0910*/  SYNCS.EXCH.64 URZ, [UR4+0xd8], UR8 ;  /* 0x0000d80804ff75b2 */ /* 0x0006620008000100 */
[----:B------:R3:W1:Y:S01]  /*0920*/  SYNCS.EXCH.64 URZ, [UR4+0xf0], UR6 ;  /* 0x0000f00604ff75b2 */ /* 0x0006620008000100 */
[----:B------:R3:W1:Y:S01]  /*0930*/  SYNCS.EXCH.64 URZ, [UR4+0xe0], UR8 ;  /* 0x0000e00804ff75b2 */ /* 0x0006620008000100 */
[----:B------:R3:W1:Y:S01]  /*0940*/  SYNCS.EXCH.64 URZ, [UR4+0xf8], UR6 ;  /* 0x0000f80604ff75b2 */ /* 0x0006620008000100 */
[----:B------:R-:W-:Y:S01]  /*0950*/  NOP ;  /* 0x0000000000007918 */ /* 0x000fe20000000000 */
.L_x_11:
[----:B------:R-:W2:Y:S01]  /*0960*/  SHFL.IDX PT, R2, R52, RZ, 0x1f ;  /* 0x00001fff34027589 */ /* 0x000ea200000e0000 */
[----:B------:R-:W-:Y:S01]  /*0970*/  NOP ;  /* 0x0000000000007918 */ /* 0x000fe20000000000 */
[----:B--2---:R-:W-:-:S13]  /*0980*/  ISETP.NE.AND P0, PT, R2, 0x3, PT ;  /* 0x000000030200780c */ /* 0x004fda0003f05270 */
[----:B------:R-:W-:Y:S05]  /*0990*/  @P0 BRA `(.L_x_12) ;  /* 0x0000000000300947 */ /* 0x000fea0003800000 */
[----:B---3--:R-:W2:Y:S01]  /*09a0*/  S2UR UR4, SR_CgaCtaId ;  /* 0x00000000000479c3 */ /* 0x008ea20000008800 */
[----:B------:R-:W-:Y:S01]  /*09b0*/  UMOV UR6, 0x400 ;  /* 0x0000040000067882 */ /* 0x000fe20000000000 */
[----:B------:R-:W-:Y:S01]  /*09c0*/  UMOV UR5, 0x20 ;  /* 0x0000002000057882 */ /* 0x000fe20000000000 */
[----:B------:R-:W-:Y:S01]  /*09d0*/  ELECT P0, URZ, PT ;  /* 0x0000000000ff782f */ /* 0x000fe20003800000 */
[----:B--2---:R-:W-:Y:S02]  /*09e0*/  ULEA UR6, UR4, UR6, 0x18 ;  /* 0x0000000604067291 */ /* 0x004fe4000f8ec0ff */
[----:B------:R-:W-:-:S04]  /*09f0*/  UIADD3 UR4, UPT, UPT, -UR5, 0x100000, URZ ;  /* 0x0010000005047890 */ /* 0x000fc8000fffe1ff */
[----:B------:R-:W-:Y:S02]  /*0a00*/  USHF.L.U32 UR5, UR4, 0xb, URZ ;  /* 0x0000000b04057899 */ /* 0x000fe400080006ff */
[----:B------:R-:W-:Y:S01]  /*0a10*/  USHF.L.U32 UR4, UR4, 0x1, URZ ;  /* 0x0000000104047899 */ /* 0x000fe200080006ff */
[----:B------:R-:W2:Y:S11]  /*0a20*/  FENCE.VIEW.ASYNC.S ;  /* 0x00000000000073c6 */ /* 0x000eb60000000000 */
[----:B--2---:R2:W3:Y:S01]  /*0a30*/  SYNCS.EXCH.64 URZ, [UR6+0x100], UR4 ;  /* 0x0001000406ff75b2 */ /* 0x0044e20008000100 */
[----:B------:R2:W1:Y:S01]  /*0a40*/  SYNCS.EXCH.64 URZ, [UR6+0x108], UR4 ;  /* 0x0001080406ff75b2 */ /* 0x0004620008000100 */
[----:B------:R-:W-:Y:S01]  /*0a50*/  NOP ;  /* 0x0000000000007918 */ /* 0x000fe20000000000 */
.L_x_12:
[----:B------:R-:W4:Y:S01]  /*0a60*/  SHFL.IDX PT, R2, R52, RZ, 0x1f ;  /* 0x00001fff34027589 */ /* 0x000f2200000e0000 */
[----:B------:R-:W-:Y:S01]  /*0a70*/  NOP ;  /* 0x0000000000007918 */ /* 0x000fe20000000000 */
[----:B----4-:R-:W-:-:S13]  /*0a80*/  ISETP.NE.AND P0, PT, R2, 0x4, PT ;  /* 0x000000040200780c */ /* 0x010fda0003f05270 */
[----:B------:R-:W-:Y:S05]  /*0a90*/  @P0 BRA `(.L_x_13) ;  /* 0x0000000000440947 */ /* 0x000fea0003800000 */
[----:B--23--:R-:W2:Y:S01]  /*0aa0*/  S2UR UR6, SR_CgaCtaId ;  /* 0x00000000000679c3 */ /* 0x00cea20000008800 */
[----:B------:R-:W-:Y:S01]  /*0ab0*/  UMOV UR4, 0x100 ;  /* 0x0000010000047882 */ /* 0x000fe20000000000 */
[----:B------:R-:W-:Y:S01]  /*0ac0*/  UMOV UR5, 0x400 ;  /* 0x0000040000057882 */ /* 0x000fe20000000000 */
[----:B------:R-:W-:Y:S01]  /*0ad0*/  USEL UR4, UR4, 0xe0, UP2 ;  /* 0x000000e004047887 */ /* 0x000fe20009000000 */
[----:B------:R-:W-:Y:S01]  /*0ae0*/  UMOV UR8, 0x1 ;  /* 0x0000000100087882 */ /* 0x000fe20000000000 */
[----:B------:R-:W-:Y:S01]  /*0af0*/  ELECT P0, URZ, PT ;  /* 0x0000000000ff782f */ /* 0x000fe20003800000 */
[----:B------:R-:W-:-:S04]  /*0b00*/  UIADD3 UR8, UPT, UPT, -UR8, 0x100000, URZ ;  /* 0x0010000008087890 */ /* 0x000fc8000fffe1ff */
[----:B------:R-:W-:Y:S02]  /*0b10*/  USHF.L.U32 UR9, UR8, 0xb, URZ ;  /* 0x0000000b08097899 */ /* 0x000fe400080006ff */
[----:B------:R-:W-:Y:S02]  /*0b20*/  USHF.L.U32 UR8, UR8, 0x1, URZ ;  /* 0x0000000108087899 */ /* 0x000fe400080006ff */
[----:B--2---:R-:W-:Y:S02]  /*0b30*/  ULEA UR6, UR6, UR5, 0x18 ;  /* 0x0000000506067291 */ /* 0x004fe4000f8ec0ff */
[----:B------:R-:W-:-:S04]  /*0b40*/  UIADD3 UR4, UPT, UPT, -UR4, 0x100000, URZ ;  /* 0x0010000004047890 */ /* 0x000fc8000fffe1ff */
[----:B------:R-:W-:Y:S02]  /*0b50*/  USHF.L.U32 UR5, UR4, 0xb, URZ ;  /* 0x0000000b04057899 */ /* 0x000fe400080006ff */
[----:B------:R-:W-:Y:S01]  /*0b60*/  USHF.L.U32 UR4, UR4, 0x1, URZ ;  /* 0x0000000104047899 */ /* 0x000fe200080006ff */
[----:B------:R-:W2:Y:S03]  /*0b70*/  FENCE.VIEW.ASYNC.S ;  /* 0x00000000000073c6 */ /* 0x000ea60000000000 */
[----:B--2---:R4:W2:Y:S08]  /*0b80*/  SYNCS.EXCH.64 URZ, [UR6+0x110], UR8 ;  /* 0x0001100806ff75b2 */ /* 0x0048b00008000100 */
[----:B------:R4:W3:Y:S02]  /*0b90*/  SYNCS.EXCH.64 URZ, [UR6+0x118], UR4 ;  /* 0x0001180406ff75b2 */ /* 0x0008e40008000100 */
[----:B----4-:R-:W-:Y:S01]  /*0ba0*/  NOP ;  /* 0x0000000000007918 */ /* 0x010fe20000000000 */
.L_x_13:
[----:B------:R-:W4:Y:S01]  /*0bb0*/  SHFL.IDX PT, R2, R52, RZ, 0x1f ;  /* 0x00001fff34027589 */ /* 0x000f2200000e0000 */
[----:B------:R-:W1:Y:S01]  /*0bc0*/  S2UR UR51, SR_CTAID.X ;  /* 0x00000000003379c3 */ /* 0x000e620000002500 */
[----:B------:R-:W-:-:S07]  /*0bd0*/  NOP ;  /* 0x0000000000007918 */ /* 0x000fce0000000000 */
[----:B------:R-:W1:Y:S01]  /*0be0*/  S2UR UR22, SR_CTAID.Y ;  /* 0x00000000001679c3 */ /* 0x000e620000002600 */
[----:B----4-:R-:W-:-:S13]  /*0bf0*/  ISETP.NE.AND P0, PT, R2, 0x5, PT ;  /* 0x000000050200780c */ /* 0x010fda0003f05270 */
[----:B-1----:R-:W-:Y:S05]  /*0c00*/  @P0 BRA `(.L_x_14) ;  /* 0x0000000000480947 */ /* 0x002fea0003800000 */
[----:B--23--:R-:W1:Y:S01]  /*0c10*/  S2UR UR4, SR_CgaCtaId ;  /* 0x00000000000479c3 */ /* 0x00ce620000008800 */
        /* <DEDUP_REMOVED lines=10> */
[----:B-1----:R-:W-:Y:S01]  /*0cc0*/  ULEA UR4, UR4, UR5, 0x18 ;  /* 0x0000000504047291 */ /* 0x002fe2000f8ec0ff */
[----:B------:R-:W1:Y:S11]  /*0cd0*/  FENCE.VIEW.ASYNC.S ;  /* 0x00000000000073c6 */ /* 0x000e760000000000 */
[----:B-1----:R1:W4:Y:S01]  /*0ce0*/  SYNCS.EXCH.64 URZ, [UR4+0x120], UR8 ;  /* 0x0001200804ff75b2 */ /* 0x0023220008000100 */
[----:B------:R1:W2:Y:S01]  /*0cf0*/  SYNCS.EXCH.64 URZ, [UR4+0x130], UR6 ;  /* 0x0001300604ff75b2 */ /* 0x0002a20008000100 */
[----:B------:R1:W3:Y:S01]  /*0d00*/  SYNCS.EXCH.64 URZ, [UR4+0x128], UR8 ;  /* 0x0001280804ff75b2 */ /* 0x0002e20008000100 */
[----:B------:R1:W1:Y:S01]  /*0d10*/  SYNCS.EXCH.64 URZ, [UR4+0x138], UR6 ;  /* 0x0001380604ff75b2 */ /* 0x0002620008000100 */
[----:B------:R-:W-:Y:S01]  /*0d20*/  NOP ;  /* 0x0000000000007918 */ /* 0x000fe20000000000 */
.L_x_14:
[----:B------:R-:W-:-:S05]  /*0d30*/  CS2R.32 R45, SR_CgaSize ;  /* 0x00000000002d7805 */ /* 0x000fca0000008a00 */
[----:B------:R-:W-:-:S05]  /*0d40*/  IMAD R45, R45, -0xa0, RZ ;  /* 0xffffff602d2d7824 */ /* 0x000fca00078e02ff */
[----:B--2---:R-:W-:-:S14]  /*0d50*/  R2UR UR5, R45 ;  /* 0x000000002d0572ca */ /* 0x004fdc00000e0000 */
[----:B------:R-:W2:Y:S01]  /*0d60*/  LDCU UR5, c[0x0][UR5+0x2b0] ;  /* 0x00005600050577ac */ /* 0x000ea20008000800 */
[----:B------:R-:W-:Y:S02]  /*0d70*/  I2FP.F32.U32 R45, UR51 ;  /* 0x00000033002d7c45 */ /* 0x000fe40008201000 */
[----:B------:R-:W-:-:S05]  /*0d80*/  CS2R.32 R3, SR_CgaSize ;  /* 0x0000000000037805 */ /* 0x000fca0000008a00 */
[----:B------:R-:W-:-:S06]  /*0d90*/  IMAD R3, R3, -0xa0, RZ ;  /* 0xffffff6003037824 */ /* 0x000fcc00078e02ff */
[----:B------:R-:W4:Y:S01]  /*0da0*/  LDC R3, c[0x0][R3+0x2a0] ;  /* 0x0000a80003037b82 */ /* 0x000f220000000800 */
[----:B------:R-:W-:Y:S02]  /*0db0*/  I2FP.F32.U32 R44, UR22 ;  /* 0x00000016002c7c45 */ /* 0x000fe40008201000 */
[----:B------:R-:W-:-:S05]  /*0dc0*/  CS2R.32 R16, SR_CgaSize ;  /* 0x0000000000107805 */ /* 0x000fca0000008a00 */
[----:B------:R-:W-:-:S05]  /*0dd0*/  IMAD R16, R16, -0xa0, RZ ;  /* 0xffffff6010107824 */ /* 0x000fca00078e02ff */
[----:B-1-3--:R-:W-:-:S14]  /*0de0*/  R2UR UR4, R16 ;  /* 0x00000000100472ca */ /* 0x00afdc00000e0000 */
[----:B------:R-:W1:Y:S01]  /*0df0*/  LDCU UR4, c[0x0][UR4+0x2b4] ;  /* 0x00005680040477ac */ /* 0x000e620008000800 */
[----:B------:R-:W-:Y:S01]  /*0e00*/  NOP ;  /* 0x0000000000007918 */ /* 0x000fe20000000000 */
[----:B------:R-:W3:Y:S01]  /*0e10*/  S2R R16, SR_CTAID.Z ;  /* 0x0000000000107919 */ /* 0x000ee20000002700 */
[----:B------:R-:W4:Y:S01]  /*0e20*/  LDCU UR18, c[0x0][0xc24] ;  /* 0x00018480ff1277ac */ /* 0x000f220008000800 */
[----:B------:R-:W-:-:S05]  /*0e30*/  CS2R.32 R2, SR_CgaSize ;  /* 0x0000000000027805 */ /* 0x000fca0000008a00 */
[----:B------:R-:W-:-:S06]  /*0e40*/  IMAD R2, R2, -0xa0, RZ ;  /* 0xffffff6002027824 */ /* 0x000fcc00078e02ff */
[----:B------:R-:W3:Y:S01]  /*0e50*/  LDC R2, c[0x0][R2+0x2a4] ;  /* 0x0000a90002027b82 */ /* 0x000ee20000000800 */
[----:B--2---:R-:W-:Y:S01]  /*0e60*/  FMUL R45, R45, UR5 ;  /* 0x000000052d2d7c20 */ /* 0x004fe20008400000 */
[----:B-1----:R-:W-:-:S05]  /*0e70*/  FMUL R44, R44, UR4 ;  /* 0x000000042c2c7c20 */ /* 0x002fca0008400000 */
[----:B------:R-:W1:Y:S01]  /*0e80*/  F2I.U32.TRUNC.NTZ R45, R45 ;  /* 0x0000002d002d7305 */ /* 0x000e62000020f000 */
[----:B----4-:R-:W-:-:S07]  /*0e90*/  UISETP.GE.AND UP0, UPT, UR18, 0x1, UPT ;  /* 0x000000011200788c */ /* 0x010fce000bf06270 */
[----:B------:R-:W2:Y:S01]  /*0ea0*/  F2I.U32.TRUNC.NTZ R44, R44 ;  /* 0x0000002c002c7305 */ /* 0x000ea2000020f000 */
[----:B-1----:R-:W-:-:S05]  /*0eb0*/  IADD3 R45, PT, PT, -R45, RZ, RZ ;  /* 0x000000ff2d2d7210 */ /* 0x002fca0007ffe1ff */
[----:B------:R-:W-:Y:S01]  /*0ec0*/  IMAD R45, R3, R45, UR51 ;  /* 0x00000033032d7e24 */ /* 0x000fe2000f8e022d */
[----:B--2---:R-:W-:-:S05]  /*0ed0*/  IADD3 R44, PT, PT, -R44, RZ, RZ ;  /* 0x000000ff2c2c7210 */ /* 0x004fca0007ffe1ff */
[----:B---3--:R-:W-:Y:S01]  /*0ee0*/  IMAD R44, R2, R44, UR22 ;  /* 0x00000016022c7e24 */ /* 0x008fe2000f8e022c */
[----:B------:R-:W-:Y:S06]  /*0ef0*/  BAR.SYNC.DEFER_BLOCKING 0x0 ;  /* 0x0000000000007b1d */ /* 0x000fec0000010000 */
[----:B------:R-:W-:Y:S05]  /*0f00*/  BRA.U !UP0, `(.L_x_15) ;  /* 0x0000000108d47547 */ /* 0x000fea000b800000 */
[----:B------:R-:W1:Y:S01]  /*0f10*/  LDCU.128 UR24, c[0x0][0xc10] ;  /* 0x00018200ff1877ac */ /* 0x000e620008000c00 */
[----:B------:R-:W2:Y:S01]  /*0f20*/  LDCU UR14, c[0x0][0x370] ;  /* 0x00006e00ff0e77ac */ /* 0x000ea20008000800 */
[----:B------:R-:W3:Y:S01]  /*0f30*/  LDCU UR6, c[0x0][0x374] ;  /* 0x00006e80ff0677ac */ /* 0x000ee20008000800 */
[----:B------:R-:W4:Y:S01]  /*0f40*/  LDCU UR19, c[0x0][0xc0c] ;  /* 0x00018180ff1377ac */ /* 0x000f220008000800 */
[----:B------:R-:W4:Y:S01]  /*0f50*/  LDCU UR20, c[0x0][0xc20] ;  /* 0x00018400ff1477ac */ /* 0x000f220008000800 */
[----:B------:R-:W4:Y:S01]  /*0f60*/  LDCU.64 UR16, c[0x0][0xc28] ;  /* 0x00018500ff1077ac */ /* 0x000f220008000a00 */
[----:B-1----:R-:W-:Y:S02]  /*0f70*/  UISETP.NE.AND UP0, UPT, UR26, 0x1, UPT ;  /* 0x000000011a00788c */ /* 0x002fe4000bf05270 */
[----:B---3--:R-:W-:Y:S02]  /*0f80*/  UIMAD.WIDE.U32 UR4, UR6, UR27, URZ ;  /* 0x0000001b060472a5 */ /* 0x008fe4000f8e00ff */
[----:B--2---:R-:W-:-:S02]  /*0f90*/  UIMAD.WIDE.U32 UR8, UR14, UR24, URZ ;  /* 0x000000180e0872a5 */ /* 0x004fc4000f8e00ff */
[----:B----4-:R-:W-:Y:S02]  /*0fa0*/  UISETP.NE.AND UP1, UPT, UR19, 0x1, UPT ;  /* 0x000000011300788c */ /* 0x010fe4000bf25270 */
[----:B------:R-:W-:Y:S01]  /*0fb0*/  UISETP.NE.AND UP4, UPT, UR18, 0x1, UPT ;  /* 0x000000011200788c */ /* 0x000fe2000bf85270 */
[----:B------:R-:W-:Y:S01]  /*0fc0*/  UMOV UR4, UR5 ;  /* 0x0000000500047c82 */ /* 0x000fe20008000000 */
[----:B------:R-:W-:Y:S02]  /*0fd0*/  UIMAD.WIDE.U32 UR10, UR22, UR27, URZ ;  /* 0x0000001b160a72a5 */ /* 0x000fe4000f8e00ff */
[----:B------:R-:W-:Y:S02]  /*0fe0*/  @UP0 USHF.R.U32.HI UR6, URZ, UR20, UR4 ;  /* 0x00000014ff060299 */ /* 0x000fe40008011604 */
[----:B------:R-:W-:Y:S01]  /*0ff0*/  UIMAD.WIDE.U32 UR12, UR51, UR24, URZ ;  /* 0x00000018330c72a5 */ /* 0x000fe2000f8e00ff */
[----:B------:R-:W-:Y:S02]  /*1000*/  UMOV UR4, UR9 ;  /* 0x0000000900047c82 */ /* 0x000fe40008000000 */
[----:B------:R-:W-:Y:S01]  /*1010*/  UMOV UR7, UR11 ;  /* 0x0000000b00077c82 */ /* 0x000fe20008000000 */
[----:B------:R-:W-:-:S02]  /*1020*/  @UP1 USHF.R.U32.HI UR14, URZ, UR25, UR4 ;  /* 0x00000019ff0e1299 */ /* 0x000fc40008011604 */
[----:B------:R-:W-:Y:S02]  /*1030*/  UIMAD.WIDE.U32 UR4, UR6, UR16, URZ ;  /* 0x00000010060472a5 */ /* 0x000fe4000f8e00ff */
[----:B------:R-:W-:Y:S02]  /*1040*/  UIMAD.WIDE.U32 UR8, UR14, UR16, URZ ;  /* 0x000000100e0872a5 */ /* 0x000fe4000f8e00ff */
[----:B------:R-:W-:-:S03]  /*1050*/  USHF.R.U32.HI UR10, URZ, UR20, UR7 ;  /* 0x00000014ff0a7299 */ /* 0x000fc60008011607 */
[----:B------:R-:W-:Y:S01]  /*1060*/  UMOV UR4, UR5 ;  /* 0x0000000500047c82 */ /* 0x000fe20008000000 */
[----:B------:R-:W-:Y:S01]  /*1070*/  UMOV UR7, UR13 ;  /* 0x0000000d00077c82 */ /* 0x000fe20008000000 */
[----:B------:R-:W-:Y:S01]  /*1080*/  @UP4 USHF.R.U32.HI UR6, URZ, UR17, UR4 ;  /* 0x00000011ff064299 */ /* 0x000fe20008011604 */
[----:B------:R-:W-:Y:S01]  /*1090*/  UMOV UR5, UR9 ;  /* 0x0000000900057c82 */ /* 0x000fe20008000000 */
[----:B------:R-:W-:Y:S02]  /*10a0*/  USHF.R.U32.HI UR7, URZ, UR25, UR7 ;  /* 0x00000019ff077299 */ /* 0x000fe40008011607 */
[----:B------:R-:W-:Y:S02]  /*10b0*/  USEL UR4, UR22, UR10, !UP0 ;  /* 0x0000000a16047287 */ /* 0x000fe4000c000000 */
[----:B------:R-:W-:Y:S02]  /*10c0*/  UIMAD UR6, UR6, UR18, URZ ;  /* 0x00000012060672a4 */ /* 0x000fe4000f8e02ff */
[----:B------:R-:W-:-:S02]  /*10d0*/  @UP4 USHF.R.U32.HI UR14, URZ, UR17, UR5 ;  /* 0x00000011ff0e4299 */ /* 0x000fc40008011605 */
[----:B------:R-:W-:Y:S02]  /*10e0*/  USEL UR5, UR51, UR7, !UP1 ;  /* 0x0000000733057287 */ /* 0x000fe4000c800000 */
[----:B------:R-:W-:Y:S02]  /*10f0*/  UISETP.GE.AND UP0, UPT, UR4, UR6, UPT ;  /* 0x000000060400728c */ /* 0x000fe4000bf06270 */
[----:B------:R-:W-:Y:S02]  /*1100*/  UIMAD UR8, UR14, UR18, URZ ;  /* 0x000000120e0872a4 */ /* 0x000fe4000f8e02ff */
[----:B------:R-:W-:Y:S02]  /*1110*/  UIMAD.WIDE.U32 UR6, UR4, UR16, URZ ;  /* 0x00000010040672a5 */ /* 0x000fe4000f8e00ff */
[----:B------:R-:W-:Y:S02]  /*1120*/  UISETP.GE.OR UP0, UPT, UR5, UR8, UP0 ;  /* 0x000000080500728c */ /* 0x000fe40008706670 */
[----:B------:R-:W-:-:S02]  /*1130*/  UIMAD.WIDE.U32 UR8, UR5, UR16, URZ ;  /* 0x00000010050872a5 */ /* 0x000fc4000f8e00ff */
[----:B------:R-:W-:Y:S01]  /*1140*/  UIADD3 UR10, UPT, UPT, -UR4, URZ, URZ ;  /* 0x000000ff040a7290 */ /* 0x000fe2000fffe1ff */
[----:B------:R-:W-:Y:S02]  /*1150*/  UMOV UR6, UR7 ;  /* 0x0000000700067c82 */ /* 0x000fe40008000000 */
[----:B------:R-:W-:Y:S02]  /*1160*/  USHF.R.U32.HI UR6, URZ, UR17, UR6 ;  /* 0x00000011ff067299 */ /* 0x000fe40008011606 */
[----:B------:R-:W-:Y:S02]  /*1170*/  UIMAD UR10, UR26, UR10, UR22 ;  /* 0x0000000a1a0a72a4 */ /* 0x000fe4000f8e0216 */
[----:B------:R-:W-:Y:S01]  /*1180*/  USEL UR6, UR4, UR6, !UP4 ;  /* 0x0000000604067287 */ /* 0x000fe2000e000000 */
[----:B------:R-:W-:Y:S01]  /*1190*/  @!UP0 UMOV UR7, UR9 ;  /* 0x0000000900078c82 */ /* 0x000fe20008000000 */
[----:B------:R-:W-:Y:S02]  /*11a0*/  UIADD3 UR9, UPT, UPT, -UR5, URZ, URZ ;  /* 0x000000ff05097290 */ /* 0x000fe4000fffe1ff */
[----:B------:R-:W-:-:S02]  /*11b0*/  @!UP0 USHF.R.U32.HI UR7, URZ, UR17, UR7 ;  /* 0x00000011ff078299 */ /* 0x000fc40008011607 */
[----:B------:R-:W-:Y:S02]  /*11c0*/  UIADD3 UR8, UPT, UPT, -UR6, URZ, URZ ;  /* 0x000000ff06087290 */ /* 0x000fe4000fffe1ff */
[----:B------:R-:W-:Y:S02]  /*11d0*/  @!UP0 USEL UR7, UR5, UR7, !UP4 ;  /* 0x0000000705078287 */ /* 0x000fe4000e000000 */
[----:B------:R-:W-:Y:S02]  /*11e0*/  UIMAD UR8, UR18, UR8, UR4 ;  /* 0x00000008120872a4 */ /* 0x000fe4000f8e0204 */
[----:B------:R-:W-:Y:S02]  /*11f0*/  @!UP0 UIADD3 UR6, UPT, UPT, UR6, -UR7, URZ ;  /* 0x8000000706068290 */ /* 0x000fe4000fffe0ff */
[----:B------:R-:W-:Y:S02]  /*1200*/  @!UP0 UIMAD UR8, UR8, UR14, UR7 ;  /* 0x0000000e080882a4 */ /* 0x000fe4000f8e0207 */
[----:B------:R-:W-:-:S02]  /*1210*/  @!UP0 UIMAD UR4, UR6, UR18, UR5 ;  /* 0x00000012060482a4 */ /* 0x000fc4000f8e0205 */
[----:B------:R-:W-:Y:S02]  /*1220*/  UIMAD UR6, UR19, UR9, UR51 ;  /* 0x00000009130672a4 */ /* 0x000fe4000f8e0233 */
[----:B------:R-:W-:Y:S01]  /*1230*/  UIMAD UR22, UR4, UR26, UR10 ;  /* 0x0000001a041672a4 */ /* 0x000fe2000f8e020a */
[----:B------:R-:W-:Y:S02]  /*1240*/  @!UP0 UMOV UR5, UR8 ;  /* 0x0000000800058c82 */ /* 0x000fe40008000000 */
[----:B------:R-:W-:-:S12]  /*1250*/  UIMAD UR51, UR5, UR19, UR6 ;  /* 0x00000013053372a4 */ /* 0x000fd8000f8e0206 */
.L_x_15:
[----:B------:R-:W1:Y:S02]  /*1260*/  LDCU UR4, c[0x0][0xc30] ;  /* 0x00018600ff0477ac */ /* 0x000e640008000800 */
[----:B-1----:R-:W-:-:S09]  /*1270*/  UISETP.NE.AND UP0, UPT, UR4, 0x1, UPT ;  /* 0x000000010400788c */ /* 0x002fd2000bf05270 */
[----:B------:R-:W-:Y:S05]  /*1280*/  BRA.U UP0, `(.L_x_16) ;  /* 0x0000000100447547 */ /* 0x000fea000b800000 */
[----:B------:R-:W1:Y:S01]  /*1290*/  LDCU.128 UR8, c[0x0][0xc10] ;  /* 0x00018200ff0877ac */ /* 0x000e620008000c00 */
[----:B------:R-:W2:Y:S01]  /*12a0*/  LDCU UR12, c[0x0][0xc0c] ;  /* 0x00018180ff0c77ac */ /* 0x000ea20008000800 */
[----:B------:R-:W3:Y:S01]  /*12b0*/  LDCU UR13, c[0x0][0xc20] ;  /* 0x00018400ff0d77ac */ /* 0x000ee20008000800 */
[----:B-1----:R-:W-:Y:S02]  /*12c0*/  UIMAD.WIDE.U32 UR6, UR51, UR8, URZ ;  /* 0x00000008330672a5 */ /* 0x002fe4000f8e00ff */
[----:B------:R-:W-:Y:S02]  /*12d0*/  UIMAD.WIDE.U32 UR4, UR22, UR11, URZ ;  /* 0x0000000b160472a5 */ /* 0x000fe4000f8e00ff */
[----:B--2---:R-:W-:Y:S02]  /*12e0*/  UISETP.NE.AND UP1, UPT, UR12, 0x1, UPT ;  /* 0x000000010c00788c */ /* 0x004fe4000bf25270 */
[----:B------:R-:W-:Y:S01]  /*12f0*/  UISETP.NE.AND UP0, UPT, UR10, 0x1, UPT ;  /* 0x000000010a00788c */ /* 0x000fe2000bf05270 */
[----:B------:R-:W-:-:S02]  /*1300*/  UMOV UR6, UR7 ;  /* 0x0000000700067c82 */ /* 0x000fc40008000000 */
[----:B------:R-:W-:Y:S01]  /*1310*/  UMOV UR4, UR5 ;  /* 0x0000000500047c82 */ /* 0x000fe20008000000 */
[----:B------:R-:W-:Y:S02]  /*1320*/  USHF.R.U32.HI UR6, URZ, UR9, UR6 ;  /* 0x00000009ff067299 */ /* 0x000fe40008011606 */
[----:B---3--:R-:W-:Y:S02]  /*1330*/  USHF.R.U32.HI UR4, URZ, UR13, UR4 ;  /* 0x0000000dff047299 */ /* 0x008fe40008011604 */
[----:B------:R-:W-:Y:S02]  /*1340*/  USEL UR5, UR51, UR6, !UP1 ;  /* 0x0000000633057287 */ /* 0x000fe4000c800000 */
[----:B------:R-:W-:-:S04]  /*1350*/  USEL UR4, UR22, UR4, !UP0 ;  /* 0x0000000416047287 */ /* 0x000fc8000c000000 */
[----:B------:R-:W-:Y:S02]  /*1360*/  UIADD3 UR6, UPT, UPT, UR5, -UR4, URZ ;  /* 0x8000000405067290 */ /* 0x000fe4000fffe0ff */
[----:B------:R-:W-:Y:S02]  /*1370*/  UIADD3 UR4, UPT, UPT, -UR5, UR4, URZ ;  /* 0x0000000405047290 */ /* 0x000fe4000fffe1ff */
[----:B------:R-:W-:Y:S02]  /*1380*/  UIMAD UR22, UR6, UR10, UR22 ;  /* 0x0000000a061672a4 */ /* 0x000fe4000f8e0216 */
[----:B------:R-:W-:-:S12]  /*1390*/  UIMAD UR51, UR4, UR12, UR51 ;  /* 0x0000000c043372a4 */ /* 0x000fd8000f8e0233 */
.L_x_16:
[----:B------:R-:W-:Y:S01]  /*13a0*/  BAR.SYNC.DEFER_BLOCKING 0x0 ;  /* 0x0000000000007b1d */ /* 0x000fe20000010000 */
[----:B------:R-:W-:Y:S01]  /*13b0*/  UISETP.NE.AND UP0, UPT, UR15, 0x2, UPT ;  /* 0x000000020f00788c */ /* 0x000fe2000bf05270 */
[----:B------:R-:W-:Y:S02]  /*13c0*/  ISETP.NE.OR P2, PT, R0, 0x2, !P2 ;  /* 0x000000020000780c */ /* 0x000fe40005745670 */
[----:B------:R-:W-:Y:S02]  /*13d0*/  LOP3.LUT R0, R50, 0x1f, RZ, 0xc0, !PT ;  /* 0x0000001f32007812 */ /* 0x000fe400078ec0ff */
[----:B------:R-:W1:Y:S04]  /*13e0*/  LDCU UR39, c[0x0][0xc24] ;  /* 0x00018480ff2777ac */ /* 0x000e680008000800 */
[----:B------:R-:W-:Y:S05]  /*13f0*/  BRA.U UP0, `(.L_x_17) ;  /* 0x0000001d00987547 */ /* 0x000fea000b800000 */
[----:B------:R-:W2:Y:S01]  /*1400*/  LDCU UR5, c[0x0][0x388] ;  /* 0x00007100ff0577ac */ /* 0x000ea20008000800 */
[----:B------:R-:W-:Y:S01]  /*1410*/  PLOP3.LUT P1, PT, PT, PT, UP2, 0x80, 0x8 ;  /* 0x000000000008781c */ /* 0x000fe20003f2f028 */
[----:B------:R-:W-:Y:S01]  /*1420*/  IMAD.MOV.U32 R2, RZ, RZ, RZ ;  /* 0x000000ffff027224 */ /* 0x000fe200078e00ff */
[----:B------:R-:W-:Y:S01]  /*1430*/  ISETP.EQ.OR P3, PT, R0, RZ, P2 ;  /* 0x000000ff0000720c */ /* 0x000fe20001762670 */
[----:B------:R-:W3:Y:S01]  /*1440*/  LDCU UR8, c[0x0][0x38c] ;  /* 0x00007180ff0877ac */ /* 0x000ee20008000800 */
[----:B------:R-:W-:Y:S01]  /*1450*/  PLOP3.LUT P1, PT, P1, PT, PT, 0x8, 0x80 ;  /* 0x000000000080781c */ /* 0x000fe20000f2e170 */
[----:B------:R-:W4:Y:S01]  /*1460*/  LDCU.64 UR6, c[0x0][0x390] ;  /* 0x00007200ff0677ac */ /* 0x000f220008000a00 */
[----:B------:R-:W1:Y:S01]  /*1470*/  LDCU UR53, c[0x0][0x370] ;  /* 0x00006e00ff3577ac */ /* 0x000e620008000800 */
[----:B------:R-:W1:Y:S01]  /*1480*/  LDCU.64 UR42, c[0x0][0x348] ;  /* 0x00006900ff2a77ac */ /* 0x000e620008000a00 */
[----:B--2---:R-:W-:Y:S01]  /*1490*/  UIADD3 UR5, UPT, UPT, UR5, 0x3f, URZ ;  /* 0x0000003f05057890 */ /* 0x004fe2000fffe0ff */
[----:B------:R-:W2:Y:S03]  /*14a0*/  LDCU UR52, c[0x0][0x374] ;  /* 0x00006e80ff3477ac */ /* 0x000ea60008000800 */
[----:B------:R-:W-:Y:S01]  /*14b0*/  USHF.R.S32.HI UR4, URZ, 0x1f, UR5 ;  /* 0x0000001fff047899 */ /* 0x000fe20008011405 */
[----:B------:R-:W-:Y:S01]  /*14c0*/  UMOV UR26, 0x1 ;  /* 0x00000001001a7882 */ /* 0x000fe20000000000 */
[----:B------:R-:W-:-:S02]  /*14d0*/  UMOV UR30, URZ ;  /* 0x000000ff001e7c82 */ /* 0x000fc40008000000 */
[----:B------:R-:W-:Y:S01]  /*14e0*/  ULEA.HI UR4, UR4, UR5, URZ, 0x6 ;  /* 0x0000000504047291 */ /* 0x000fe2000f8f30ff */
[----:B------:R-:W-:Y:S01]  /*14f0*/  UMOV UR31, URZ ;  /* 0x000000ff001f7c82 */ /* 0x000fe20008000000 */
[----:B------:R-:W-:Y:S02]  /*1500*/  UMOV UR38, URZ ;  /* 0x000000ff00267c82 */ /* 0x000fe40008000000 */
[----:B------:R-:W-:-:S04]  /*1510*/  USHF.R.S32.HI UR4, URZ, 0x6, UR4 ;  /* 0x00000006ff047899 */ /* 0x000fc80008011404 */
[----:B---3--:R-:W-:-:S04]  /*1520*/  UIMAD UR4, UR4, UR8, URZ ;  /* 0x00000008040472a4 */ /* 0x008fc8000f8e02ff */
[----:B----4-:R-:W-:-:S04]  /*1530*/  UIMAD UR4, UR4, UR6, URZ ;  /* 0x00000006040472a4 */ /* 0x010fc8000f8e02ff */
[----:B------:R-:W-:-:S04]  /*1540*/  UIMAD UR54, UR4, UR7, URZ ;  /* 0x00000007043672a4 */ /* 0x000fc8000f8e02ff */
[----:B------:R-:W-:Y:S02]  /*1550*/  UISETP.NE.AND UP1, UPT, UR54, URZ, UPT ;  /* 0x000000ff3600728c */ /* 0x000fe4000bf25270 */
[----:B------:R-:W-:-:S04]  /*1560*/  UISETP.LT.U32.AND UP0, UPT, UR54, 0xd, UPT ;  /* 0x0000000d3600788c */ /* 0x000fc8000bf01070 */
[----:B------:R-:W-:-:S04]  /*1570*/  USEL UR4, UR54, 0xd, UP0 ;  /* 0x0000000d36047887 */ /* 0x000fc80008000000 */
[----:B------:R-:W-:Y:S02]  /*1580*/  UIADD3 UR5, UPT, UPT, UR4, -0x1, URZ ;  /* 0xffffffff04057890 */ /* 0x000fe4000fffe0ff */
[----:B------:R-:W-:Y:S02]  /*1590*/  @!UP1 UIADD3 UR5, UPT, UPT, UR4, URZ, URZ ;  /* 0x000000ff04059290 */ /* 0x000fe4000fffe0ff */
[----:B------:R-:W-:Y:S02]  /*15a0*/  UIADD3 UR50, UPT, UPT, UR54, -UR4, URZ ;  /* 0x8000000436327290 */ /* 0x000fe4000fffe0ff */
[----:B-12---:R-:W-:-:S12]  /*15b0*/  UIADD3 UR55, UPT, UPT, UR5, 0x1, URZ ;  /* 0x0000000105377890 */ /* 0x006fd8000fffe0ff */
.L_x_33:
[----:B------:R-:W1:Y:S01]  /*15c0*/  S2UR UR36, SR_CgaCtaId ;  /* 0x00000000002479c3 */ /* 0x000e620000008800 */
[----:B------:R-:W-:Y:S01]  /*15d0*/  UMOV UR4, 0x400 ;  /* 0x0000040000047882 */ /* 0x000fe20000000000 */
[----:B------:R-:W-:Y:S01]  /*15e0*/  MOV R0, UR26 ;  /* 0x0000001a00007c02 */ /* 0x000fe20008000f00 */
[----:B------:R-:W-:Y:S02]  /*15f0*/  UISETP.NE.AND UP0, UPT, UR54, URZ, UPT ;  /* 0x000000ff3600728c */ /* 0x000fe4000bf05270 */
[----:B------:R-:W-:Y:S01]  /*1600*/  USHF.L.U32 UR19, UR22, 0x6, URZ ;  /* 0x0000000616137899 */ /* 0x000fe200080006ff */
[----:B------:R-:W-:Y:S01]  /*1610*/  SHF.L.U32 R0, R0, 0x1f, RZ ;  /* 0x0000001f00007819 */ /* 0x000fe200000006ff */
[----:B------:R-:W-:Y:S01]  /*1620*/  USHF.L.U32 UR44, UR51, 0x6, URZ ;  /* 0x00000006332c7899 */ /* 0x000fe200080006ff */
[----:B------:R-:W-:Y:S01]  /*1630*/  UMOV UR27, URZ ;  /* 0x000000ff001b7c82 */ /* 0x000fe20008000000 */
[----:B------:R-:W-:Y:S01]  /*1640*/  UMOV UR22, URZ ;  /* 0x000000ff00167c82 */ /* 0x000fe20008000000 */
[----:B------:R-:W-:Y:S01]  /*1650*/  UMOV UR21, URZ ;  /* 0x000000ff00157c82 */ /* 0x000fe20008000000 */
[----:B------:R-:W-:Y:S01]  /*1660*/  UMOV UR20, URZ ;  /* 0x000000ff00147c82 */ /* 0x000fe20008000000 */
[----:B-1----:R-:W-:-:S04]  /*1670*/  ULEA UR36, UR36, UR4, 0x18 ;  /* 0x0000000424247291 */ /* 0x002fc8000f8ec0ff */
[----:B------:R-:W-:-:S09]  /*1680*/  ULEA UR4, UR30, UR36, 0x3 ;  /* 0x000000241e047291 */ /* 0x000fd2000f8e18ff */
[----:B------:R1:W2:Y:S01]  /*1690*/  SYNCS.PHASECHK.TRANS64.TRYWAIT P0, [UR4+0x68], R0 ;  /* 0x00006800ff0075a7 */ /* 0x0002a20008001104 */
[----:B------:R-:W-:Y:S05]  /*16a0*/  BRA.U !UP0, `(.L_x_18) ;  /* 0x0000000508947547 */ /* 0x000fea000b800000 */
[----:B------:R-:W3:Y:S01]  /*16b0*/  LDCU.128 UR12, c[0x0][0x480] ;  /* 0x00009000ff0c77ac */ /* 0x000ee20008000c00 */
[----:B------:R-:W4:Y:S01]  /*16c0*/  LDCU.128 UR8, c[0x0][0x490] ;  /* 0x00009200ff0877ac */ /* 0x000f220008000c00 */
[----:B------:R-:W1:Y:S01]  /*16d0*/  LDCU.64 UR20, c[0x0][0x4c0] ;  /* 0x00009800ff1477ac */ /* 0x000e620008000a00 */
[----:B------:R-:W1:Y:S01]  /*16e0*/  LDCU.64 UR16, c[0x0][0x4f0] ;  /* 0x00009e00ff1077ac */ /* 0x000e620008000a00 */
[----:B------:R-:W1:Y:S01]  /*16f0*/  LDCU UR18, c[0x0][0x4c8] ;  /* 0x00009900ff1277ac */ /* 0x000e620008000800 */
[----:B---3--:R-:W-:Y:S02]  /*1700*/  UIMAD.WIDE.U32 UR4, UR44, UR13, URZ ;  /* 0x0000000d2c0472a5 */ /* 0x008fe4000f8e00ff */
[----:B------:R-:W-:Y:S02]  /*1710*/  UISETP.NE.AND UP0, UPT, UR12, 0x1, UPT ;  /* 0x000000010c00788c */ /* 0x000fe4000bf05270 */
[----:B------:R-:W-:Y:S01]  /*1720*/  USHF.R.U32.HI UR5, URZ, UR14, UR5 ;  /* 0x0000000eff057299 */ /* 0x000fe20008011605 */
[----:B------:R-:W3:Y:S03]  /*1730*/  LDCU UR45, c[0x0][0x38c] ;  /* 0x00007180ff2d77ac */ /* 0x000ee60008000800 */
[----:B------:R-:W-:-:S02]  /*1740*/  USEL UR5, UR44, UR5, !UP0 ;  /* 0x000000052c057287 */ /* 0x000fc4000c000000 */
[----:B------:R-:W-:Y:S02]  /*1750*/  UISETP.NE.AND UP0, UPT, UR15, 0x1, UPT ;  /* 0x000000010f00788c */ /* 0x000fe4000bf05270 */
[----:B----4-:R-:W-:Y:S01]  /*1760*/  UIMAD.WIDE.U32 UR6, UR5, UR8, URZ ;  /* 0x00000008050672a5 */ /* 0x010fe2000f8e00ff */
[----:B------:R-:W4:Y:S01]  /*1770*/  LDCU UR8, c[0x0][0x4a0] ;  /* 0x00009400ff0877ac */ /* 0x000f220008000800 */
[----:B------:R-:W1:Y:S05]  /*1780*/  LDCU UR23, c[0x0][0x4cc] ;  /* 0x00009980ff1777ac */ /* 0x000e6a0008000800 */
[----:B------:R-:W-:Y:S01]  /*1790*/  UMOV UR4, UR7 ;  /* 0x0000000700047c82 */ /* 0x000fe20008000000 */
[----:B------:R-:W1:Y:S01]  /*17a0*/  LDCU.64 UR40, c[0x0][0x390] ;  /* 0x00007200ff2877ac */ /* 0x000e620008000a00 */
[----:B------:R-:W-:Y:S01]  /*17b0*/  USHF.R.U32.HI UR4, URZ, UR9, UR4 ;  /* 0x00000009ff047299 */ /* 0x000fe20008011604 */
[----:B------:R-:W1:Y:S03]  /*17c0*/  LDCU UR9, c[0x0][0x4ec] ;  /* 0x00009d80ff0977ac */ /* 0x000e660008000800 */
[----:B------:R-:W-:-:S02]  /*17d0*/  USEL UR4, UR5, UR4, !UP0 ;  /* 0x0000000405047287 */ /* 0x000fc4000c000000 */
[----:B------:R-:W-:Y:S02]  /*17e0*/  UISETP.NE.AND UP0, UPT, UR10, 0x1, UPT ;  /* 0x000000010a00788c */ /* 0x000fe4000bf05270 */
[----:B------:R-:W-:Y:S01]  /*17f0*/  UIMAD.WIDE.U32 UR6, UR4, UR11, URZ ;  /* 0x0000000b040672a5 */ /* 0x000fe2000f8e00ff */
[----:B------:R-:W1:Y:S01]  /*1800*/  LDCU.64 UR24, c[0x0][0x4d0] ;  /* 0x00009a00ff1877ac */ /* 0x000e620008000a00 */
[----:B------:R-:W-:-:S05]  /*1810*/  UIADD3 UR38, UPT, UPT, UR55, UR31, URZ ;  /* 0x0000001f37267290 */ /* 0x000fca000fffe0ff */
[----:B------:R-:W-:Y:S01]  /*1820*/  UMOV UR6, UR7 ;  /* 0x0000000700067c82 */ /* 0x000fe20008000000 */
[----:B------:R-:W-:Y:S02]  /*1830*/  UIADD3 UR7, UPT, UPT, -UR4, URZ, URZ ;  /* 0x000000ff04077290 */ /* 0x000fe4000fffe1ff */
[----:B----4-:R-:W-:Y:S02]  /*1840*/  USHF.R.U32.HI UR6, URZ, UR8, UR6 ;  /* 0x00000008ff067299 */ /* 0x010fe40008011606 */
[----:B------:R-:W-:Y:S02]  /*1850*/  UIADD3 UR8, UPT, UPT, -UR5, URZ, URZ ;  /* 0x000000ff05087290 */ /* 0x000fe4000fffe1ff */
[----:B------:R-:W-:Y:S02]  /*1860*/  USEL UR14, UR4, UR6, !UP0 ;  /* 0x00000006040e7287 */ /* 0x000fe4000c000000 */
[----:B------:R-:W-:Y:S02]  /*1870*/  UIMAD UR7, UR15, UR7, UR5 ;  /* 0x000000070f0772a4 */ /* 0x000fe4000f8e0205 */
[----:B------:R-:W-:-:S02]  /*1880*/  UIADD3 UR6, UPT, UPT, -UR14, URZ, URZ ;  /* 0x000000ff0e067290 */ /* 0x000fc4000fffe1ff */
[----:B------:R-:W-:Y:S02]  /*1890*/  UIMAD UR8, UR12, UR8, UR44 ;  /* 0x000000080c0872a4 */ /* 0x000fe4000f8e022c */
[----:B------:R-:W-:Y:S02]  /*18a0*/  UIMAD UR13, UR10, UR6, UR4 ;  /* 0x000000060a0d72a4 */ /* 0x000fe4000f8e0204 */
[----:B-1----:R-:W-:Y:S02]  /*18b0*/  UIMAD UR11, UR8, UR20, UR9 ;  /* 0x00000014080b72a4 */ /* 0x002fe4000f8e0209 */
[----:B------:R-:W-:Y:S01]  /*18c0*/  UIMAD UR12, UR7, UR21, UR16 ;  /* 0x00000015070c72a4 */ /* 0x000fe2000f8e0210 */
[----:B------:R-:W1:Y:S02]  /*18d0*/  LDCU.64 UR4, c[0x0][0x4f8] ;  /* 0x00009f00ff0477ac */ /* 0x000e640008000a00 */
[----:B------:R-:W4:Y:S01]  /*18e0*/  LDCU UR6, c[0x0][0x500] ;  /* 0x0000a000ff0677ac */ /* 0x000f220008000800 */
[----:B------:R-:W-:Y:S01]  /*18f0*/  UIMAD UR13, UR13, UR18, UR17 ;  /* 0x000000120d0d72a4 */ /* 0x000fe2000f8e0211 */
[----:B------:R-:W-:Y:S01]  /*1900*/  UMOV UR27, URZ ;  /* 0x000000ff001b7c82 */ /* 0x000fe20008000000 */
[----:B------:R-:W-:Y:S01]  /*1910*/  UMOV UR7, UR30 ;  /* 0x0000001e00077c82 */ /* 0x000fe20008000000 */
[----:B------:R-:W-:Y:S01]  /*1920*/  UMOV UR20, URZ ;  /* 0x000000ff00147c82 */ /* 0x000fe20008000000 */
[----:B------:R-:W-:Y:S01]  /*1930*/  UMOV UR21, URZ ;  /* 0x000000ff00157c82 */ /* 0x000fe20008000000 */
[----:B---3--:R-:W-:-:S07]  /*1940*/  UMOV UR22, URZ ;  /* 0x000000ff00167c82 */ /* 0x008fce0008000000 */
.L_x_23:
[----:B------:R-:W-:Y:S01]  /*1950*/  @!P2 MOV R3, 0x4000 ;  /* 0x000040000003a802 */ /* 0x000fe20000000f00 */
[----:B------:R-:W-:Y:S01]  /*1960*/  ULEA UR9, UR7, UR36, 0x3 ;  /* 0x0000002407097291 */ /* 0x000fe2000f8e18ff */
[----:B--2---:R-:W-:Y:S11]  /*1970*/  @P0 BRA `(.L_x_19) ;  /* 0x0000000000100947 */ /* 0x004ff60003800000 */
[----:B------:R-:W-:Y:S04]  /*1980*/  MOV R4, UR26 ;  /* 0x0000001a00047c02 */ /* 0x000fe80008000f00 */
[----:B------:R-:W-:Y:S04]  /*1990*/  SHF.L.U32 R4, R4, 0x1f, RZ ;  /* 0x0000001f04047819 */ /* 0x000fe800000006ff */
[----:B------:R-:W2:Y:S02]  /*19a0*/  SYNCS.PHASECHK.TRANS64.TRYWAIT P0, [UR9+0x68], R4 ;  /* 0x00006804ff0075a7 */ /* 0x000ea40008001109 */
[----:B--2---:R-:W-:Y:S05]  /*19b0*/  @!P0 BRA `(.L_x_20) ;  /* 0x0000006400348947 */ /* 0x004fea0003800000 */
.L_x_19:
[----:B------:R3:W-:Y:S01]  /*19c0*/  @!P2 SYNCS.ARRIVE.TRANS64 RZ, [UR9], R3 ;  /* 0x00000003ffffa9a7 */ /* 0x0007e20008000009 */
[----:B------:R-:W-:Y:S04]  /*19d0*/  BSSY.RECONVERGENT B0, `(.L_x_21) ;  /* 0x0000003000007945 */ /* 0x000fe80003800200 */
[----:B------:R-:W-:Y:S05]  /*19e0*/  @P3 BRA `(.L_x_22) ;  /* 0x0000000000043947 */ /* 0x000fea0003800000 */
[----:B-1--4-:R-:W-:Y:S05]  /*19f0*/  BPT.TRAP 0x1 ;  /* 0x000000040000795c */ /* 0x012fea0000300000 */
.L_x_22:
[----:B-1--4-:R-:W-:Y:S05]  /*1a00*/  BSYNC.RECONVERGENT B0 ;  /* 0x0000000000007941 */ /* 0x012fea0003800200 */
.L_x_21:
[----:B------:R-:W-:Y:S02]  /*1a10*/  UIADD3 UR8, UPT, UPT, UR7, 0x1, URZ ;  /* 0x0000000107087890 */ /* 0x000fe4000fffe0ff */
[----:B------:R-:W-:Y:S02]  /*1a20*/  UIMAD UR15, UR20, UR23, UR4 ;  /* 0x00000017140f72a4 */ /* 0x000fe4000f8e0204 */
[----:B------:R-:W-:Y:S02]  /*1a30*/  UISETP.NE.AND UP0, UPT, UR8, 0xd, UPT ;  /* 0x0000000d0800788c */ /* 0x000fe4000bf05270 */
[----:B------:R-:W-:Y:S02]  /*1a40*/  ULEA UR16, UR7, UR36, 0xd ;  /* 0x0000002407107291 */ /* 0x000fe4000f8e68ff */
[----:B------:R-:W-:Y:S02]  /*1a50*/  USEL UR10, URZ, 0x1, UP0 ;  /* 0x00000001ff0a7887 */ /* 0x000fe40008000000 */
[----:B------:R-:W-:Y:S02]  /*1a60*/  USEL UR30, UR8, URZ, UP0 ;  /* 0x000000ff081e7287 */ /* 0x000fe40008000000 */
[----:B------:R-:W-:Y:S02]  /*1a70*/  ULOP3.LUT UR26, UR26, UR10, URZ, 0x3c, !UPT ;  /* 0x0000000a1a1a7292 */ /* 0x000fe4000f8e3cff */
[----:B------:R-:W-:Y:S02]  /*1a80*/  ULEA UR8, UR30, UR36, 0x3 ;  /* 0x000000241e087291 */ /* 0x000fe4000f8e18ff */
[----:B------:R-:W-:Y:S02]  /*1a90*/  UIADD3 UR34, UP0, UPT, UR42, 0x80, URZ ;  /* 0x000000802a227890 */ /* 0x000fe4000ff1e0ff */
[----:B------:R-:W-:Y:S01]  /*1aa0*/  USHF.L.U32 UR10, UR27, 0x6, URZ ;  /* 0x000000061b0a7899 */ /* 0x000fe200080006ff */
[----:B--2---:R-:W-:Y:S01]  /*1ab0*/  MOV R0, UR26 ;  /* 0x0000001a00007c02 */ /* 0x004fe20008000f00 */
[----:B------:R-:W-:Y:S02]  /*1ac0*/  UIADD3.X UR35, UPT, UPT, URZ, UR43, URZ, UP0, !UPT ;  /* 0x0000002bff237290 */ /* 0x000fe400087fe4ff */
[----:B------:R-:W-:Y:S01]  /*1ad0*/  UIADD3 UR32, UP3, UPT, UR42, 0x200, URZ ;  /* 0x000002002a207890 */ /* 0x000fe2000ff7e0ff */
[----:B------:R-:W-:Y:S01]  /*1ae0*/  SHF.L.U32 R0, R0, 0x1f, RZ ;  /* 0x0000001f00007819 */ /* 0x000fe200000006ff */
[----:B------:R-:W-:Y:S02]  /*1af0*/  UIADD3 UR37, UPT, UPT, UR20, 0x1, URZ ;  /* 0x0000000114257890 */ /* 0x000fe4000fffe0ff */
[----:B------:R-:W-:Y:S01]  /*1b00*/  UIADD3.X UR33, UPT, UPT, URZ, UR43, URZ, UP3, !UPT ;  /* 0x0000002bff217290 */ /* 0x000fe20009ffe4ff */
[----:B------:R1:W2:Y:S01]  /*1b10*/  SYNCS.PHASECHK.TRANS64.TRYWAIT P0, [UR8+0x68], R0 ;  /* 0x00006800ff0075a7 */ /* 0x0002a20008001108 */
[----:B------:R-:W-:Y:S02]  /*1b20*/  UIMAD UR8, UR21, UR24, UR5 ;  /* 0x00000018150872a4 */ /* 0x000fe4000f8e0205 */
[----:B------:R-:W-:Y:S02]  /*1b30*/  UIMAD UR7, UR22, UR25, UR6 ;  /* 0x00000019160772a4 */ /* 0x000fe4000f8e0206 */
[----:B------:R-:W-:Y:S02]  /*1b40*/  ULEA UR15, UR8, UR15, 0x5 ;  /* 0x0000000f080f7291 */ /* 0x000fe4000f8e28ff */
[----:B------:R-:W-:Y:S02]  /*1b50*/  UIADD3 UR8, UPT, UPT, UR16, 0x3400, URZ ;  /* 0x0000340010087890 */ /* 0x000fe4000fffe0ff */
[----:B------:R-:W-:Y:S02]  /*1b60*/  ULEA UR7, UR7, UR15, 0xa ;  /* 0x0000000f07077291 */ /* 0x000fe4000f8e50ff */
[----:B------:R-:W-:Y:S02]  /*1b70*/  UIADD3 UR16, UPT, UPT, UR16, 0x1d400, URZ ;  /* 0x0001d40010107890 */ /* 0x000fe4000fffe0ff */
[----:B------:R-:W-:Y:S02]  /*1b80*/  UPRMT UR7, UR7, 0x5410, URZ ;  /* 0x0000541007077896 */ /* 0x000fe400080000ff */
[----:B------:R-:W-:Y:S02]  /*1b90*/  UISETP.NE.AND UP2, UPT, UR37, UR45, UPT ;  /* 0x0000002d2500728c */ /* 0x000fe4000bf45270 */
[----:B------:R-:W-:Y:S02]  /*1ba0*/  UIADD3 UR29, UPT, UPT, UR21, 0x1, URZ ;  /* 0x00000001151d7890 */ /* 0x000fe4000fffe0ff */
[----:B------:R-:W-:Y:S02]  /*1bb0*/  UIADD3 UR28, UPT, UPT, UR22, 0x1, URZ ;  /* 0x00000001161c7890 */ /* 0x000fe4000fffe0ff */
[----:B------:R-:W-:Y:S01]  /*1bc0*/  UIADD3 UR31, UPT, UPT, UR31, 0x1, URZ ;  /* 0x000000011f1f7890 */ /* 0x000fe2000fffe0ff */
[----:B------:R4:W-:Y:S01]  /*1bd0*/  UTMALDG.5D.IM2COL [UR8], [UR34], UR7 ;  /* 0x00000008220073b4 */ /* 0x0009e20008060007 */
[----:B------:R-:W-:Y:S01]  /*1be0*/  UMOV UR46, 0x0 ;  /* 0x00000000002e7882 */ /* 0x000fe20000000000 */
[----:B------:R-:W-:Y:S01]  /*1bf0*/  UMOV UR47, 0x10000000 ;  /* 0x10000000002f7882 */ /* 0x000fe20000000000 */
[----:B------:R-:W-:Y:S01]  /*1c00*/  UMOV UR17, UR9 ;  /* 0x0000000900117c82 */ /* 0x000fe20008000000 */
[----:B------:R-:W-:Y:S01]  /*1c10*/  @UP2 UIADD3 UR29, UPT, UPT, UR21, URZ, URZ ;  /* 0x000000ff151d2290 */ /* 0x000fe2000fffe0ff */
[----:B------:R-:W-:Y:S03]  /*1c20*/  UMOV UR18, UR10 ;  /* 0x0000000a00127c82 */ /* 0x000fe60008000000 */
[----:B------:R-:W-:Y:S01]  /*1c30*/  UISETP.NE.AND UP1, UPT, UR29, UR40, UPT ;  /* 0x000000281d00728c */ /* 0x000fe2000bf25270 */
[----:B------:R3:W-:Y:S10]  /*1c40*/  UTMALDG.5D [UR16], [UR32], desc[UR46] ;  /* 0x00002e10200075b4 */ /* 0x0007f40008021000 */
[----:B------:R-:W-:Y:S04]  /*1c50*/  @UP1 UIADD3 UR28, UPT, UPT, UR22, URZ, URZ ;  /* 0x000000ff161c1290 */ /* 0x000fe8000fffe0ff */
[----:B------:R-:W-:Y:S02]  /*1c60*/  UISETP.NE.AND UP0, UPT, UR28, UR41, UPT ;  /* 0x000000291c00728c */ /* 0x000fe4000bf05270 */
[----:B----4-:R-:W-:Y:S09]  /*1c70*/  UIADD3 UR8, UPT, UPT, UR27, 0x1, URZ ;  /* 0x000000011b087890 */ /* 0x010ff2000fffe0ff */
[----:B------:R-:W-:Y:S01]  /*1c80*/  @UP0 UIADD3 UR8, UPT, UPT, UR27, URZ, URZ ;  /* 0x000000ff1b080290 */ /* 0x000fe2000fffe0ff */
[----:B------:R-:W-:Y:S06]  /*1c90*/  UMOV UR7, UR30 ;  /* 0x0000001e00077c82 */ /* 0x000fec0008000000 */
[----:B------:R-:W-:Y:S01]  /*1ca0*/  UMOV UR27, UR8 ;  /* 0x00000008001b7c82 */ /* 0x000fe20008000000 */
[----:B---3--:R-:W-:Y:S02]  /*1cb0*/  USEL UR22, UR28, URZ, UP0 ;  /* 0x000000ff1c167287 */ /* 0x008fe40008000000 */
[----:B------:R-:W-:Y:S02]  /*1cc0*/  UISETP.NE.AND UP0, UPT, UR31, UR38, UPT ;  /* 0x000000261f00728c */ /* 0x000fe4000bf05270 */
[----:B------:R-:W-:Y:S02]  /*1cd0*/  USEL UR20, UR37, URZ, UP2 ;  /* 0x000000ff25147287 */ /* 0x000fe40009000000 */
[----:B------:R-:W-:Y:S05]  /*1ce0*/  USEL UR21, UR29, URZ, UP1 ;  /* 0x000000ff1d157287 */ /* 0x000fea0008800000 */
[----:B-1----:R-:W-:Y:S07]  /*1cf0*/  BRA.U UP0, `(.L_x_23) ;  /* 0xfffffffd00147547 */ /* 0x002fee000b83ffff */
.L_x_18:
[----:B------:R-:W-:Y:S01]  /*1d00*/  ULEA UR4, UR30, UR36, 0x3 ;  /* 0x000000241e047291 */ /* 0x000fe2000f8e18ff */
[----:B-1----:R-:W-:Y:S01]  /*1d10*/  MOV R0, UR26 ;  /* 0x0000001a00007c02 */ /* 0x002fe20008000f00 */
[----:B------:R-:W-:Y:S01]  /*1d20*/  @!P1 SYNCS.ARRIVE.TRANS64.A1T0 RZ, [UR36+0x108], RZ ;  /* 0x000108ffffff99a7 */ /* 0x000fe20008100024 */
[----:B------:R-:W-:Y:S02]  /*1d30*/  UISETP.GE.AND UP0, UPT, UR50, 0x1, UPT ;  /* 0x000000013200788c */ /* 0x000fe4000bf06270 */
[----:B------:R-:W-:-:S04]  /*1d40*/  SHF.L.U32 R0, R0, 0x1f, RZ ;  /* 0x0000001f00007819 */ /* 0x000fc800000006ff */
[----:B--2---:R1:W2:Y:S03]  /*1d50*/  SYNCS.PHASECHK.TRANS64.TRYWAIT P0, [UR4+0x68], R0 ;  /* 0x00006800ff0075a7 */ /* 0x0042a60008001104 */
[----:B------:R-:W-:Y:S05]  /*1d60*/  BRA.U !UP0, `(.L_x_24) ;  /* 0x00000005088c7547 */ /* 0x000fea000b800000 */
[----:B------:R-:W3:Y:S01]  /*1d70*/  LDCU.128 UR8, c[0x0][0x480] ;  /* 0x00009000ff0877ac */ /* 0x000ee20008000c00 */
[----:B------:R-:W4:Y:S01]  /*1d80*/  LDCU.128 UR32, c[0x0][0x490] ;  /* 0x00009200ff2077ac */ /* 0x000f220008000c00 */
[----:B------:R-:W1:Y:S01]  /*1d90*/  LDCU.64 UR28, c[0x0][0x4c0] ;  /* 0x00009800ff1c77ac */ /* 0x000e620008000a00 */
[----:B------:R-:W1:Y:S01]  /*1da0*/  LDCU UR13, c[0x0][0x4c8] ;  /* 0x00009900ff0d77ac */ /* 0x000e620008000800 */
[----:B------:R-:W1:Y:S01]  /*1db0*/  LDCU.64 UR16, c[0x0][0x4f0] ;  /* 0x00009e00ff1077ac */ /* 0x000e620008000a00 */
[----:B---3--:R-:W-:Y:S02]  /*1dc0*/  UIMAD.WIDE.U32 UR4, UR44, UR9, URZ ;  /* 0x000000092c0472a5 */ /* 0x008fe4000f8e00ff */
[----:B------:R-:W-:Y:S02]  /*1dd0*/  UISETP.NE.AND UP0, UPT, UR8, 0x1, UPT ;  /* 0x000000010800788c */ /* 0x000fe4000bf05270 */
[----:B------:R-:W-:Y:S01]  /*1de0*/  USHF.R.U32.HI UR5, URZ, UR10, UR5 ;  /* 0x0000000aff057299 */ /* 0x000fe20008011605 */
[----:B------:R-:W3:Y:S03]  /*1df0*/  LDCU UR9, c[0x0][0x4a0] ;  /* 0x00009400ff0977ac */ /* 0x000ee60008000800 */
[----:B------:R-:W-:-:S02]  /*1e00*/  USEL UR5, UR44, UR5, !UP0 ;  /* 0x000000052c057287 */ /* 0x000fc4000c000000 */
[----:B------:R-:W-:Y:S02]  /*1e10*/  UISETP.NE.AND UP0, UPT, UR11, 0x1, UPT ;  /* 0x000000010b00788c */ /* 0x000fe4000bf05270 */
[----:B----4-:R-:W-:Y:S01]  /*1e20*/  UIMAD.WIDE.U32 UR6, UR5, UR32, URZ ;  /* 0x00000020050672a5 */ /* 0x010fe2000f8e00ff */
[----:B------:R-:W1:Y:S01]  /*1e30*/  LDCU UR10, c[0x0][0x4ec] ;  /* 0x00009d80ff0a77ac */ /* 0x000e620008000800 */
[----:B------:R-:W4:Y:S05]  /*1e40*/  LDCU UR46, c[0x0][0x38c] ;  /* 0x00007180ff2e77ac */ /* 0x000f2a0008000800 */
[----:B------:R-:W-:Y:S01]  /*1e50*/  UMOV UR4, UR7 ;  /* 0x0000000700047c82 */ /* 0x000fe20008000000 */
[----:B------:R-:W1:Y:S01]  /*1e60*/  LDCU UR23, c[0x0][0x4cc] ;  /* 0x00009980ff1777ac */ /* 0x000e620008000800 */
[----:B------:R-:W-:Y:S01]  /*1e70*/  USHF.R.U32.HI UR4, URZ, UR33, UR4 ;  /* 0x00000021ff047299 */ /* 0x000fe20008011604 */
[----:B------:R-:W1:Y:S03]  /*1e80*/  LDCU.64 UR40, c[0x0][0x390] ;  /* 0x00007200ff2877ac */ /* 0x000e660008000a00 */
[----:B------:R-:W-:-:S02]  /*1e90*/  USEL UR4, UR5, UR4, !UP0 ;  /* 0x0000000405047287 */ /* 0x000fc4000c000000 */
[----:B------:R-:W-:Y:S02]  /*1ea0*/  UISETP.NE.AND UP0, UPT, UR34, 0x1, UPT ;  /* 0x000000012200788c */ /* 0x000fe4000bf05270 */
[----:B------:R-:W-:Y:S01]  /*1eb0*/  UIMAD.WIDE.U32 UR6, UR4, UR35, URZ ;  /* 0x00000023040672a5 */ /* 0x000fe2000f8e00ff */
[----:B------:R-:W1:Y:S01]  /*1ec0*/  LDCU.64 UR24, c[0x0][0x4d0] ;  /* 0x00009a00ff1877ac */ /* 0x000e620008000a00 */
[----:B------:R-:W-:-:S05]  /*1ed0*/  UIADD3 UR38, UPT, UPT, UR50, UR38, URZ ;  /* 0x0000002632267290 */ /* 0x000fca000fffe0ff */
[----:B------:R-:W-:Y:S01]  /*1ee0*/  UMOV UR6, UR7 ;  /* 0x0000000700067c82 */ /* 0x000fe20008000000 */
[----:B------:R-:W-:Y:S02]  /*1ef0*/  UIADD3 UR7, UPT, UPT, -UR5, URZ, URZ ;  /* 0x000000ff05077290 */ /* 0x000fe4000fffe1ff */
[----:B---3--:R-:W-:Y:S02]  /*1f00*/  USHF.R.U32.HI UR6, URZ, UR9, UR6 ;  /* 0x00000009ff067299 */ /* 0x008fe40008011606 */
[----:B------:R-:W-:Y:S02]  /*1f10*/  UIMAD UR7, UR8, UR7, UR44 ;  /* 0x00000007080772a4 */ /* 0x000fe4000f8e022c */
[----:B------:R-:W-:Y:S02]  /*1f20*/  USEL UR14, UR4, UR6, !UP0 ;  /* 0x00000006040e7287 */ /* 0x000fe4000c000000 */
[----:B------:R-:W-:Y:S02]  /*1f30*/  UIADD3 UR6, UPT, UPT, -UR4, URZ, URZ ;  /* 0x000000ff04067290 */ /* 0x000fe4000fffe1ff */
[----:B------:R-:W-:-:S02]  /*1f40*/  UIADD3 UR9, UPT, UPT, -UR14, URZ, URZ ;  /* 0x000000ff0e097290 */ /* 0x000fc4000fffe1ff */
[----:B------:R-:W-:Y:S02]  /*1f50*/  UIMAD UR12, UR11, UR6, UR5 ;  /* 0x000000060b0c72a4 */ /* 0x000fe4000f8e0205 */
[----:B------:R-:W-:Y:S02]  /*1f60*/  UIMAD UR9, UR34, UR9, UR4 ;  /* 0x00000009220972a4 */ /* 0x000fe4000f8e0204 */
[----:B-1----:R-:W-:Y:S01]  /*1f70*/  UIMAD UR11, UR7, UR28, UR10 ;  /* 0x0000001c070b72a4 */ /* 0x002fe2000f8e020a */
[----:B------:R-:W1:Y:S02]  /*1f80*/  LDCU.64 UR4, c[0x0][0x4f8] ;  /* 0x00009f00ff0477ac */ /* 0x000e640008000a00 */
[----:B------:R-:W3:Y:S01]  /*1f90*/  LDCU UR6, c[0x0][0x500] ;  /* 0x0000a000ff0677ac */ /* 0x000ee20008000800 */
[----:B------:R-:W-:Y:S02]  /*1fa0*/  UIMAD UR12, UR12, UR29, UR16 ;  /* 0x0000001d0c0c72a4 */ /* 0x000fe4000f8e0210 */
[----:B------:R-:W-:Y:S01]  /*1fb0*/  UIMAD UR13, UR9, UR13, UR17 ;  /* 0x0000000d090d72a4 */ /* 0x000fe2000f8e0211 */
[----:B------:R-:W-:Y:S01]  /*1fc0*/  UMOV UR37, UR50 ;  /* 0x0000003200257c82 */ /* 0x000fe20008000000 */
[----:B----4-:R-:W-:-:S10]  /*1fd0*/  UMOV UR7, UR30 ;  /* 0x0000001e00077c82 */ /* 0x010fd40008000000 */
.L_x_29:
[----:B------:R-:W-:Y:S01]  /*1fe0*/  @!P2 MOV R3, 0x4000 ;  /* 0x000040000003a802 */ /* 0x000fe20000000f00 */
[----:B------:R-:W-:Y:S01]  /*1ff0*/  ULEA UR9, UR7, UR36, 0x3 ;  /* 0x0000002407097291 */ /* 0x000fe2000f8e18ff */
[----:B--2---:R-:W-:Y:S11]  /*2000*/  @P0 BRA `(.L_x_25) ;  /* 0x0000000000100947 */ /* 0x004ff60003800000 */
[----:B------:R-:W-:Y:S04]  /*2010*/  MOV R4, UR26 ;  /* 0x0000001a00047c02 */ /* 0x000fe80008000f00 */
[----:B------:R-:W-:Y:S04]  /*2020*/  SHF.L.U32 R4, R4, 0x1f, RZ ;  /* 0x0000001f04047819 */ /* 0x000fe800000006ff */
[----:B------:R-:W2:Y:S02]  /*2030*/  SYNCS.PHASECHK.TRANS64.TRYWAIT P0, [UR9+0x68], R4 ;  /* 0x00006804ff0075a7 */ /* 0x000ea40008001109 */
[----:B--2---:R-:W-:Y:S05]  /*2040*/  @!P0 BRA `(.L_x_26) ;  /* 0x0000005c00a88947 */ /* 0x004fea0003800000 */
.L_x_25:
[----:B------:R4:W-:Y:S01]  /*2050*/  @!P2 SYNCS.ARRIVE.TRANS64 RZ, [UR9], R3 ;  /* 0x00000003ffffa9a7 */ /* 0x0009e20008000009 */
[----:B------:R-:W-:Y:S04]  /*2060*/  BSSY.RECONVERGENT B0, `(.L_x_27) ;  /* 0x0000003000007945 */ /* 0x000fe80003800200 */
[----:B------:R-:W-:Y:S05]  /*2070*/  @P3 BRA `(.L_x_28) ;  /* 0x0000000000043947 */ /* 0x000fea0003800000 */
[----:B-1-3--:R-:W-:Y:S05]  /*2080*/  BPT.TRAP 0x1 ;  /* 0x000000040000795c */ /* 0x00afea0000300000 */
.L_x_28:
[----:B-1-3--:R-:W-:Y:S05]  /*2090*/  BSYNC.RECONVERGENT B0 ;  /* 0x0000000000007941 */ /* 0x00afea0003800200 */
.L_x_27:
[----:B------:R-:W-:Y:S02]  /*20a0*/  UIADD3 UR8, UPT, UPT, UR7, 0x1, URZ ;  /* 0x0000000107087890 */ /* 0x000fe4000fffe0ff */
[----:B------:R-:W-:Y:S02]  /*20b0*/  UIMAD UR16, UR20, UR23, UR4 ;  /* 0x00000017141072a4 */ /* 0x000fe4000f8e0204 */
[----:B------:R-:W-:Y:S02]  /*20c0*/  UISETP.NE.AND UP0, UPT, UR8, 0xd, UPT ;  /* 0x0000000d0800788c */ /* 0x000fe4000bf05270 */
[----:B------:R-:W-:Y:S02]  /*20d0*/  UIMAD UR15, UR21, UR24, UR5 ;  /* 0x00000018150f72a4 */ /* 0x000fe4000f8e0205 */
[----:B------:R-:W-:Y:S02]  /*20e0*/  USEL UR10, URZ, 0x1, UP0 ;  /* 0x00000001ff0a7887 */ /* 0x000fe40008000000 */
[----:B------:R-:W-:Y:S02]  /*20f0*/  USEL UR30, UR8, URZ, UP0 ;  /* 0x000000ff081e7287 */ /* 0x000fe40008000000 */
[----:B------:R-:W-:Y:S02]  /*2100*/  ULOP3.LUT UR26, UR26, UR10, URZ, 0x3c, !UPT ;  /* 0x0000000a1a1a7292 */ /* 0x000fe4000f8e3cff */
[----:B------:R-:W-:Y:S02]  /*2110*/  ULEA UR8, UR30, UR36, 0x3 ;  /* 0x000000241e087291 */ /* 0x000fe4000f8e18ff */
[----:B------:R-:W-:Y:S02]  /*2120*/  ULEA UR18, UR7, UR36, 0xd ;  /* 0x0000002407127291 */ /* 0x000fe4000f8e68ff */
[----:B------:R-:W-:Y:S01]  /*2130*/  UIMAD UR7, UR22, UR25, UR6 ;  /* 0x00000019160772a4 */ /* 0x000fe2000f8e0206 */
[----:B--2---:R-:W-:Y:S01]  /*2140*/  MOV R0, UR26 ;  /* 0x0000001a00007c02 */ /* 0x004fe20008000f00 */
[----:B------:R-:W-:Y:S02]  /*2150*/  ULEA UR15, UR15, UR16, 0x5 ;  /* 0x000000100f0f7291 */ /* 0x000fe4000f8e28ff */
[----:B------:R-:W-:Y:S01]  /*2160*/  UIADD3 UR34, UP0, UPT, UR42, 0x80, URZ ;  /* 0x000000802a227890 */ /* 0x000fe2000ff1e0ff */
[----:B------:R-:W-:Y:S01]  /*2170*/  SHF.L.U32 R0, R0, 0x1f, RZ ;  /* 0x0000001f00007819 */ /* 0x000fe200000006ff */
[----:B------:R-:W-:Y:S02]  /*2180*/  ULEA UR7, UR7, UR15, 0xa ;  /* 0x0000000f07077291 */ /* 0x000fe4000f8e50ff */
[----:B------:R-:W-:Y:S01]  /*2190*/  USHF.L.U32 UR10, UR27, 0x6, URZ ;  /* 0x000000061b0a7899 */ /* 0x000fe200080006ff */
[----:B------:R1:W2:Y:S01]  /*21a0*/  SYNCS.PHASECHK.TRANS64.TRYWAIT P0, [UR8+0x68], R0 ;  /* 0x00006800ff0075a7 */ /* 0x0002a20008001108 */
[----:B------:R-:W-:Y:S02]  /*21b0*/  UIADD3.X UR35, UPT, UPT, URZ, UR43, URZ, UP0, !UPT ;  /* 0x0000002bff237290 */ /* 0x000fe400087fe4ff */
[----:B------:R-:W-:Y:S02]  /*21c0*/  UIADD3 UR8, UPT, UPT, UR18, 0x3400, URZ ;  /* 0x0000340012087890 */ /* 0x000fe4000fffe0ff */
[----:B------:R-:W-:Y:S02]  /*21d0*/  UPRMT UR7, UR7, 0x5410, URZ ;  /* 0x0000541007077896 */ /* 0x000fe400080000ff */
[----:B------:R-:W-:Y:S02]  /*21e0*/  UIADD3 UR32, UP3, UPT, UR42, 0x200, URZ ;  /* 0x000002002a207890 */ /* 0x000fe4000ff7e0ff */
[----:B------:R-:W-:Y:S02]  /*21f0*/  UIADD3 UR16, UPT, UPT, UR18, 0x1d400, URZ ;  /* 0x0001d40012107890 */ /* 0x000fe4000fffe0ff */
[----:B------:R-:W-:Y:S02]  /*2200*/  UIADD3.X UR33, UPT, UPT, URZ, UR43, URZ, UP3, !UPT ;  /* 0x0000002bff217290 */ /* 0x000fe40009ffe4ff */
[----:B------:R-:W-:Y:S01]  /*2210*/  UIADD3 UR31, UPT, UPT, UR20, 0x1, URZ ;  /* 0x00000001141f7890 */ /* 0x000fe2000fffe0ff */
[----:B------:R3:W-:Y:S01]  /*2220*/  UTMALDG.5D.IM2COL [UR8], [UR34], UR7 ;  /* 0x00000008220073b4 */ /* 0x0007e20008060007 */
[----:B------:R-:W-:Y:S02]  /*2230*/  UIADD3 UR29, UPT, UPT, UR21, 0x1, URZ ;  /* 0x00000001151d7890 */ /* 0x000fe4000fffe0ff */
[----:B------:R-:W-:Y:S02]  /*2240*/  UISETP.NE.AND UP2, UPT, UR31, UR46, UPT ;  /* 0x0000002e1f00728c */ /* 0x000fe4000bf45270 */
[----:B------:R-:W-:Y:S01]  /*2250*/  UIADD3 UR28, UPT, UPT, UR22, 0x1, URZ ;  /* 0x00000001161c7890 */ /* 0x000fe2000fffe0ff */
[----:B------:R-:W-:Y:S01]  /*2260*/  UMOV UR44, 0x0 ;  /* 0x00000000002c7882 */ /* 0x000fe20000000000 */
[----:B------:R-:W-:Y:S01]  /*2270*/  UMOV UR45, 0x10000000 ;  /* 0x10000000002d7882 */ /* 0x000fe20000000000 */
[----:B------:R-:W-:Y:S01]  /*2280*/  UMOV UR17, UR9 ;  /* 0x0000000900117c82 */ /* 0x000fe20008000000 */
[----:B------:R-:W-:Y:S02]  /*2290*/  UMOV UR18, UR10 ;  /* 0x0000000a00127c82 */ /* 0x000fe40008000000 */
[----:B------:R4:W-:Y:S03]  /*22a0*/  UTMALDG.5D [UR16], [UR32], desc[UR44] ;  /* 0x00002c10200075b4 */ /* 0x0009e60008021000 */
[----:B------:R-:W-:Y:S04]  /*22b0*/  @UP2 UIADD3 UR29, UPT, UPT, UR21, URZ, URZ ;  /* 0x000000ff151d2290 */ /* 0x000fe8000fffe0ff */
[----:B------:R-:W-:Y:S11]  /*22c0*/  UISETP.NE.AND UP1, UPT, UR29, UR40, UPT ;  /* 0x000000281d00728c */ /* 0x000ff6000bf25270 */
[----:B------:R-:W-:Y:S04]  /*22d0*/  @UP1 UIADD3 UR28, UPT, UPT, UR22, URZ, URZ ;  /* 0x000000ff161c1290 */ /* 0x000fe8000fffe0ff */
[----:B------:R-:W-:Y:S02]  /*22e0*/  UISETP.NE.AND UP0, UPT, UR28, UR41, UPT ;  /* 0x000000291c00728c */ /* 0x000fe4000bf05270 */
[----:B---3--:R-:W-:Y:S02]  /*22f0*/  UIADD3 UR8, UPT, UPT, UR27, 0x1, URZ ;  /* 0x000000011b087890 */ /* 0x008fe4000fffe0ff */
[----:B------:R-:W-:Y:S07]  /*2300*/  UIADD3 UR7, UPT, UPT, UR37, -0x1, URZ ;  /* 0xffffffff25077890 */ /* 0x000fee000fffe0ff */
[----:B------:R-:W-:Y:S07]  /*2310*/  @UP0 UIADD3 UR8, UPT, UPT, UR27, URZ, URZ ;  /* 0x000000ff1b080290 */ /* 0x000fee000fffe0ff */
[----:B------:R-:W-:Y:S01]  /*2320*/  UMOV UR27, UR8 ;  /* 0x00000008001b7c82 */ /* 0x000fe20008000000 */
[----:B----4-:R-:W-:Y:S02]  /*2330*/  USEL UR22, UR28, URZ, UP0 ;  /* 0x000000ff1c167287 */ /* 0x010fe40008000000 */
[----:B------:R-:W-:Y:S02]  /*2340*/  UISETP.GT.U32.AND UP0, UPT, UR37, 0x1, UPT ;  /* 0x000000012500788c */ /* 0x000fe4000bf04070 */
[----:B------:R-:W-:Y:S02]  /*2350*/  USEL UR20, UR31, URZ, UP2 ;  /* 0x000000ff1f147287 */ /* 0x000fe40009000000 */
[----:B------:R-:W-:Y:S01]  /*2360*/  USEL UR21, UR29, URZ, UP1 ;  /* 0x000000ff1d157287 */ /* 0x000fe20008800000 */
[----:B------:R-:W-:Y:S01]  /*2370*/  UMOV UR37, UR7 ;  /* 0x0000000700257c82 */ /* 0x000fe20008000000 */
[----:B------:R-:W-:Y:S03]  /*2380*/  UMOV UR7, UR30 ;  /* 0x0000001e00077c82 */ /* 0x000fe60008000000 */
[----:B-1----:R-:W-:Y:S07]  /*2390*/  BRA.U UP0, `(.L_x_29) ;  /* 0xfffffffd00107547 */ /* 0x002fee000b83ffff */
.L_x_24:
[----:B------:R-:W-:Y:S01]  /*23a0*/  SHF.L.U32 R3, R2, 0x1f, RZ ;  /* 0x0000001f02037819 */ /* 0x000fe200000006ff */
[----:B------:R-:W-:-:S03]  /*23b0*/  NOP ;  /* 0x0000000000007918 */ /* 0x000fc60000000000 */
[----:B--2---:R-:W2:Y:S02]  /*23c0*/  SYNCS.PHASECHK.TRANS64.TRYWAIT P0, [UR36+0x110], R3 ;  /* 0x00011003ff0075a7 */ /* 0x004ea40008001124 */
[----:B--2---:R-:W-:Y:S05]  /*23d0*/  @!P0 BRA `(.L_x_30) ;  /* 0x0000005800dc8947 */ /* 0x004fea0003800000 */
.L_x_120:
[----:B------:R-:W2:Y:S01]  /*23e0*/  LDS.128 R4, [UR36+0x150] ;  /* 0x00015024ff047984 */ /* 0x000ea20008000c00 */
[----:B------:R-:W-:Y:S02]  /*23f0*/  UIADD3 UR4, UPT, UPT, UR36, 0x118, URZ ;  /* 0x0000011824047890 */ /* 0x000fe4000fffe0ff */
[----:B------:R-:W-:Y:S01]  /*2400*/  UISETP.GE.AND UP0, UPT, UR39, 0x1, UPT ;  /* 0x000000012700788c */ /* 0x000fe2000bf06270 */
[----:B------:R-:W-:Y:S01]  /*2410*/  @!PT LDS RZ, [RZ] ;  /* 0x00000000fffff984 */ /* 0x000fe20000000800 */
[----:B------:R-:W-:Y:S01]  /*2420*/  @!PT LDS RZ, [RZ] ;  /* 0x00000000fffff984 */ /* 0x000fe20000000800 */
[----:B------:R-:W-:Y:S01]  /*2430*/  @!PT LDS RZ, [RZ] ;  /* 0x00000000fffff984 */ /* 0x000fe20000000800 */
[----:B------:R-:W-:Y:S01]  /*2440*/  @!PT LDS RZ, [RZ] ;  /* 0x00000000fffff984 */ /* 0x000fe20000000800 */
[----:B------:R3:W-:Y:S06]  /*2450*/  MEMBAR.ALL.CTA ;  /* 0x0000000000007992 */ /* 0x0007ec0000008000 */
[----:B---3--:R-:W3:Y:S01]  /*2460*/  FENCE.VIEW.ASYNC.S ;  /* 0x00000000000073c6 */ /* 0x008ee20000000000 */
[----:B------:R-:W-:-:S09]  /*2470*/  UPRMT UR4, URZ, 0x654, UR4 ;  /* 0x00000654ff047896 */ /* 0x000fd20008000004 */
[----:B---3--:R-:W-:Y:S01]  /*2480*/  SYNCS.ARRIVE.TRANS64.RED.A1T0 RZ, [UR4], RZ ;  /* 0x000000ffffff79a7 */ /* 0x008fe20008100404 */
[----:B--2---:R-:W-:-:S13]  /*2490*/  LOP3.LUT P0, RZ, R6, 0x1, RZ, 0xc0, !PT ;  /* 0x0000000106ff7812 */ /* 0x004fda000780c0ff */
[----:B------:R-:W-:Y:S01]  /*24a0*/  VOTEU.ANY UP1, P0 ;  /* 0x0000000000ff7886 */ /* 0x000fe20000020100 */
[----:B------:R-:W-:-:S13]  /*24b0*/  PLOP3.LUT P0, PT, PT, PT, UP1, 0x80, 0x8 ;  /* 0x000000000008781c */ /* 0x000fda0003f0f018 */
[----:B-1----:R-:W-:Y:S02]  /*24c0*/  @P0 MOV R0, R4 ;  /* 0x0000000400000202 */ /* 0x002fe40000000f00 */
[----:B------:R-:W-:Y:S02]  /*24d0*/  @P0 LOP3.LUT R4, R5, 0xffff, RZ, 0xc0, !PT ;  /* 0x0000ffff05040812 */ /* 0x000fe400078ec0ff */
[----:B------:R-:W-:Y:S02]  /*24e0*/  @P0 R2UR UR6, R0 ;  /* 0x00000000000602ca */ /* 0x000fe400000e0000 */
[----:B------:R-:W-:-:S11]  /*24f0*/  @P0 R2UR UR5, R4 ;  /* 0x00000000040502ca */ /* 0x000fd600000e0000 */
[----:B------:R-:W-:Y:S02]  /*2500*/  @UP1 UMOV UR49, UR6 ;  /* 0x0000000600311c82 */ /* 0x000fe40008000000 */
[----:B------:R-:W-:Y:S01]  /*2510*/  @UP1 UMOV UR48, UR5 ;  /* 0x0000000500301c82 */ /* 0x000fe20008000000 */
[----:B------:R-:W-:Y:S05]  /*2520*/  BRA.U !UP0, `(.L_x_31) ;  /* 0x0000000108d47547 */ /* 0x000fea000b800000 */
[----:B------:R-:W1:Y:S01]  /*2530*/  LDCU.128 UR16, c[0x0][0xc10] ;  /* 0x00018200ff1077ac */ /* 0x000e620008000c00 */
[----:B------:R-:W2:Y:S01]  /*2540*/  LDCU UR20, c[0x0][0xc20] ;  /* 0x00018400ff1477ac */ /* 0x000ea20008000800 */
[----:B------:R-:W3:Y:S01]  /*2550*/  LDCU UR13, c[0x0][0xc0c] ;  /* 0x00018180ff0d77ac */ /* 0x000ee20008000800 */
[----:B------:R-:W4:Y:S01]  /*2560*/  LDCU.64 UR14, c[0x0][0xc28] ;  /* 0x00018500ff0e77ac */ /* 0x000f220008000a00 */
[----:B------:R-:W-:Y:S02]  /*2570*/  UISETP.NE.AND UP3, UPT, UR39, 0x1, UPT ;  /* 0x000000012700788c */ /* 0x000fe4000bf65270 */
[----:B-1----:R-:W-:Y:S02]  /*2580*/  UIMAD.WIDE.U32 UR4, UR52, UR19, URZ ;  /* 0x00000013340472a5 */ /* 0x002fe4000f8e00ff */
[----:B------:R-:W-:Y:S02]  /*2590*/  UIMAD.WIDE.U32 UR6, UR53, UR16, URZ ;  /* 0x00000010350672a5 */ /* 0x000fe4000f8e00ff */
[----:B------:R-:W-:-:S02]  /*25a0*/  UISETP.NE.AND UP0, UPT, UR18, 0x1, UPT ;  /* 0x000000011200788c */ /* 0x000fc4000bf05270 */
[----:B------:R-:W-:Y:S01]  /*25b0*/  UIMAD.WIDE.U32 UR10, UR48, UR19, URZ ;  /* 0x00000013300a72a5 */ /* 0x000fe2000f8e00ff */
[----:B------:R-:W-:Y:S01]  /*25c0*/  UMOV UR4, UR5 ;  /* 0x0000000500047c82 */ /* 0x000fe20008000000 */
[----:B---3--:R-:W-:Y:S02]  /*25d0*/  UISETP.NE.AND UP2, UPT, UR13, 0x1, UPT ;  /* 0x000000010d00788c */ /* 0x008fe4000bf45270 */
[----:B--2---:R-:W-:Y:S02]  /*25e0*/  USHF.R.U32.HI UR5, URZ, UR20, UR4 ;  /* 0x00000014ff057299 */ /* 0x004fe40008011604 */
[----:B------:R-:W-:Y:S01]  /*25f0*/  UIMAD.WIDE.U32 UR8, UR49, UR16, URZ ;  /* 0x00000010310872a5 */ /* 0x000fe2000f8e00ff */
[----:B------:R-:W-:Y:S01]  /*2600*/  UMOV UR4, UR7 ;  /* 0x0000000700047c82 */ /* 0x000fe20008000000 */
[----:B------:R-:W-:Y:S02]  /*2610*/  USEL UR5, UR52, UR5, !UP0 ;  /* 0x0000000534057287 */ /* 0x000fe4000c000000 */
[----:B------:R-:W-:-:S02]  /*2620*/  USHF.R.U32.HI UR4, URZ, UR17, UR4 ;  /* 0x00000011ff047299 */ /* 0x000fc40008011604 */
[----:B----4-:R-:W-:Y:S02]  /*2630*/  UIMAD.WIDE.U32 UR6, UR5, UR14, URZ ;  /* 0x0000000e050672a5 */ /* 0x010fe4000f8e00ff */
[----:B------:R-:W-:Y:S01]  /*2640*/  USEL UR12, UR53, UR4, !UP2 ;  /* 0x00000004350c7287 */ /* 0x000fe2000d000000 */
[----:B------:R-:W-:Y:S02]  /*2650*/  UMOV UR8, UR9 ;  /* 0x0000000900087c82 */ /* 0x000fe40008000000 */
[----:B------:R-:W-:Y:S01]  /*2660*/  UMOV UR4, UR11 ;  /* 0x0000000b00047c82 */ /* 0x000fe20008000000 */
[----:B------:R-:W-:Y:S01]  /*2670*/  UIMAD.WIDE.U32 UR10, UR12, UR14, URZ ;  /* 0x0000000e0c0a72a5 */ /* 0x000fe2000f8e00ff */
[----:B------:R-:W-:Y:S01]  /*2680*/  UMOV UR6, UR7 ;  /* 0x0000000700067c82 */ /* 0x000fe20008000000 */
[----:B------:R-:W-:Y:S02]  /*2690*/  USHF.R.U32.HI UR4, URZ, UR20, UR4 ;  /* 0x00000014ff047299 */ /* 0x000fe40008011604 */
[----:B------:R-:W-:-:S02]  /*26a0*/  @UP3 USHF.R.U32.HI UR5, URZ, UR15, UR6 ;  /* 0x0000000fff053299 */ /* 0x000fc40008011606 */
[----:B------:R-:W-:Y:S01]  /*26b0*/  USHF.R.U32.HI UR17, URZ, UR17, UR8 ;  /* 0x00000011ff117299 */ /* 0x000fe20008011608 */
[----:B------:R-:W-:Y:S01]  /*26c0*/  UMOV UR6, UR11 ;  /* 0x0000000b00067c82 */ /* 0x000fe20008000000 */
[----:B------:R-:W-:Y:S02]  /*26d0*/  USEL UR4, UR48, UR4, !UP0 ;  /* 0x0000000430047287 */ /* 0x000fe4000c000000 */
[----:B------:R-:W-:Y:S02]  /*26e0*/  @UP3 USHF.R.U32.HI UR12, URZ, UR15, UR6 ;  /* 0x0000000fff0c3299 */ /* 0x000fe40008011606 */
[----:B------:R-:W-:Y:S02]  /*26f0*/  UIMAD UR6, UR39, UR5, URZ ;  /* 0x00000005270672a4 */ /* 0x000fe4000f8e02ff */
[----:B------:R-:W-:Y:S02]  /*2700*/  USEL UR5, UR49, UR17, !UP2 ;  /* 0x0000001131057287 */ /* 0x000fe4000d000000 */
[----:B------:R-:W-:-:S02]  /*2710*/  UIMAD UR8, UR39, UR12, URZ ;  /* 0x0000000c270872a4 */ /* 0x000fc4000f8e02ff */
[----:B------:R-:W-:Y:S02]  /*2720*/  UISETP.GE.AND UP0, UPT, UR4, UR6, UPT ;  /* 0x000000060400728c */ /* 0x000fe4000bf06270 */
[----:B------:R-:W-:Y:S02]  /*2730*/  UIMAD.WIDE.U32 UR6, UR4, UR14, URZ ;  /* 0x0000000e040672a5 */ /* 0x000fe4000f8e00ff */
[----:B------:R-:W-:Y:S02]  /*2740*/  UISETP.GE.OR UP0, UPT, UR5, UR8, UP0 ;  /* 0x000000080500728c */ /* 0x000fe40008706670 */
[----:B------:R-:W-:Y:S02]  /*2750*/  UIMAD.WIDE.U32 UR8, UR5, UR14, URZ ;  /* 0x0000000e050872a5 */ /* 0x000fe4000f8e00ff */
[----:B------:R-:W-:Y:S01]  /*2760*/  UIADD3 UR10, UPT, UPT, -UR4, URZ, URZ ;  /* 0x000000ff040a7290 */ /* 0x000fe2000fffe1ff */
[----:B------:R-:W-:Y:S02]  /*2770*/  UMOV UR6, UR7 ;  /* 0x0000000700067c82 */ /* 0x000fe40008000000 */
[----:B------:R-:W-:-:S02]  /*2780*/  USHF.R.U32.HI UR6, URZ, UR15, UR6 ;  /* 0x0000000fff067299 */ /* 0x000fc40008011606 */
[----:B------:R-:W-:Y:S02]  /*2790*/  UIMAD UR10, UR18, UR10, UR48 ;  /* 0x0000000a120a72a4 */ /* 0x000fe4000f8e0230 */
[----:B------:R-:W-:Y:S01]  /*27a0*/  USEL UR6, UR4, UR6, !UP3 ;  /* 0x0000000604067287 */ /* 0x000fe2000d800000 */
[----:B------:R-:W-:Y:S01]  /*27b0*/  @!UP0 UMOV UR7, UR9 ;  /* 0x0000000900078c82 */ /* 0x000fe20008000000 */
[----:B------:R-:W-:Y:S02]  /*27c0*/  UIADD3 UR9, UPT, UPT, -UR5, URZ, URZ ;  /* 0x000000ff05097290 */ /* 0x000fe4000fffe1ff */
[----:B------:R-:W-:Y:S02]  /*27d0*/  @!UP0 USHF.R.U32.HI UR7, URZ, UR15, UR7 ;  /* 0x0000000fff078299 */ /* 0x000fe40008011607 */
[----:B------:R-:W-:Y:S02]  /*27e0*/  UIADD3 UR8, UPT, UPT, -UR6, URZ, URZ ;  /* 0x000000ff06087290 */ /* 0x000fe4000fffe1ff */
[----:B------:R-:W-:-:S02]  /*27f0*/  @!UP0 USEL UR7, UR5, UR7, !UP3 ;  /* 0x0000000705078287 */ /* 0x000fc4000d800000 */
[----:B------:R-:W-:Y:S02]  /*2800*/  UIMAD UR8, UR39, UR8, UR4 ;  /* 0x00000008270872a4 */ /* 0x000fe4000f8e0204 */
[----:B------:R-:W-:Y:S02]  /*2810*/  @!UP0 UIADD3 UR6, UPT, UPT, UR6, -UR7, URZ ;  /* 0x8000000706068290 */ /* 0x000fe4000fffe0ff */
[----:B------:R-:W-:Y:S02]  /*2820*/  @!UP0 UIMAD UR7, UR8, UR12, UR7 ;  /* 0x0000000c080782a4 */ /* 0x000fe4000f8e0207 */
[----:B------:R-:W-:Y:S02]  /*2830*/  @!UP0 UIMAD UR4, UR39, UR6, UR5 ;  /* 0x00000006270482a4 */ /* 0x000fe4000f8e0205 */
[----:B------:R-:W-:Y:S02]  /*2840*/  UIMAD UR6, UR13, UR9, UR49 ;  /* 0x000000090d0672a4 */ /* 0x000fe4000f8e0231 */
[----:B------:R-:W-:Y:S01]  /*2850*/  UIMAD UR48, UR4, UR18, UR10 ;  /* 0x00000012043072a4 */ /* 0x000fe2000f8e020a */
[----:B------:R-:W-:-:S02]  /*2860*/  @!UP0 UMOV UR5, UR7 ;  /* 0x0000000700058c82 */ /* 0x000fc40008000000 */
[----:B------:R-:W-:-:S12]  /*2870*/  UIMAD UR49, UR5, UR13, UR6 ;  /* 0x0000000d053172a4 */ /* 0x000fd8000f8e0206 */
.L_x_31:
        /* <DEDUP_REMOVED lines=20> */
.L_x_32:
[----:B------:R-:W-:Y:S01]  /*29c0*/  R2UR UR5, R45 ;  /* 0x000000002d0572ca */ /* 0x000fe200000e0000 */
[----:B------:R-:W-:Y:S01]  /*29d0*/  UMOV UR31, UR38 ;  /* 0x00000026001f7c82 */ /* 0x000fe20008000000 */
[----:B------:R-:W-:Y:S02]  /*29e0*/  R2UR UR4, R44 ;  /* 0x000000002c0472ca */ /* 0x000fe400000e0000 */
[----:B------:R-:W-:Y:S02]  /*29f0*/  PLOP3.LUT P1, PT, PT, PT, PT, 0x80, 0x8 ;  /* 0x000000000008781c */ /* 0x000fe40003f2f070 */
[----:B------:R-:W-:-:S07]  /*2a00*/  LOP3.LUT R2, R2, 0x1, RZ, 0x3c, !PT ;  /* 0x0000000102027812 */ /* 0x000fce00078e3cff */
[----:B------:R-:W-:Y:S02]  /*2a10*/  UIADD3 UR51, UPT, UPT, UR49, UR5, URZ ;  /* 0x0000000531337290 */ /* 0x000fe4000fffe0ff */
[----:B------:R-:W-:Y:S01]  /*2a20*/  UIADD3 UR22, UPT, UPT, UR48, UR4, URZ ;  /* 0x0000000430167290 */ /* 0x000fe2000fffe0ff */
[----:B------:R-:W-:Y:S11]  /*2a30*/  BRA.U UP1, `(.L_x_33) ;  /* 0xffffffe901e07547 */ /* 0x000ff6000b83ffff */
[----:B------:R-:W-:Y:S01]  /*2a40*/  UIADD3 UR36, UPT, UPT, UR36, 0x68, URZ ;  /* 0x0000006824247890 */ /* 0x000fe2000fffe0ff */
[----:B------:R-:W-:-:S03]  /*2a50*/  MOV R2, UR26 ;  /* 0x0000001a00027c02 */ /* 0x000fc60008000f00 */
[----:B------:R-:W-:Y:S01]  /*2a60*/  ULEA UR4, UR30, UR36, 0x3 ;  /* 0x000000241e047291 */ /* 0x000fe2000f8e18ff */
[----:B------:R-:W-:-:S08]  /*2a70*/  SHF.L.U32 R2, R2, 0x1f, RZ ;  /* 0x0000001f02027819 */ /* 0x000fd000000006ff */
[----:B------:R-:W1:Y:S02]  /*2a80*/  SYNCS.PHASECHK.TRANS64.TRYWAIT P0, [UR4], R2 ;  /* 0x00000002ff0075a7 */ /* 0x000e640008001104 */
[----:B-1----:R-:W-:Y:S05]  /*2a90*/  @!P0 BRA `(.L_x_34) ;  /* 0x0000005400448947 */ /* 0x002fea0003800000 */
.L_x_122:
[----:B------:R-:W-:-:S04]  /*2aa0*/  UIADD3 UR4, UPT, UPT, UR30, 0x1, URZ ;  /* 0x000000011e047890 */ /* 0x000fc8000fffe0ff */
[----:B------:R-:W-:-:S04]  /*2ab0*/  UISETP.NE.AND UP0, UPT, UR4, 0xd, UPT ;  /* 0x0000000d0400788c */ /* 0x000fc8000bf05270 */
[----:B------:R-:W-:Y:S02]  /*2ac0*/  USEL UR5, URZ, 0x1, UP0 ;  /* 0x00000001ff057887 */ /* 0x000fe40008000000 */
[----:B------:R-:W-:Y:S02]  /*2ad0*/  USEL UR4, UR4, URZ, UP0 ;  /* 0x000000ff04047287 */ /* 0x000fe40008000000 */
[----:B------:R-:W-:Y:S02]  /*2ae0*/  ULOP3.LUT UR6, UR26, UR5, URZ, 0x3c, !UPT ;  /* 0x000000051a067292 */ /* 0x000fe4000f8e3cff */
[----:B------:R-:W-:-:S04]  /*2af0*/  ULEA UR5, UR4, UR36, 0x3 ;  /* 0x0000002404057291 */ /* 0x000fc8000f8e18ff */
[----:B-1----:R-:W-:-:S04]  /*2b00*/  MOV R2, UR6 ;  /* 0x0000000600027c02 */ /* 0x002fc80008000f00 */
[----:B------:R-:W-:-:S04]  /*2b10*/  SHF.L.U32 R2, R2, 0x1f, RZ ;  /* 0x0000001f02027819 */ /* 0x000fc800000006ff */
[----:B------:R-:W1:Y:S02]  /*2b20*/  SYNCS.PHASECHK.TRANS64.TRYWAIT P0, [UR5], R2 ;  /* 0x00000002ff0075a7 */ /* 0x000e640008001105 */
[----:B-1----:R-:W-:Y:S05]  /*2b30*/  @!P0 BRA `(.L_x_35) ;  /* 0x0000005400348947 */ /* 0x002fea0003800000 */
.L_x_124:
        /* <DEDUP_REMOVED lines=10> */
.L_x_126:
        /* <DEDUP_REMOVED lines=10> */
.L_x_128:
        /* <DEDUP_REMOVED lines=10> */
.L_x_130:
        /* <DEDUP_REMOVED lines=10> */
.L_x_132:
        /* <DEDUP_REMOVED lines=10> */
.L_x_134:
        /* <DEDUP_REMOVED lines=10> */
.L_x_136:
        /* <DEDUP_REMOVED lines=10> */
.L_x_138:
        /* <DEDUP_REMOVED lines=10> */
.L_x_140:
        /* <DEDUP_REMOVED lines=10> */
.L_x_142:
        /* <DEDUP_REMOVED lines=10> */
.L_x_144:
[----:B------:R-:W-:-:S04]  /*3180*/  UIADD3 UR4, UPT, UPT, UR4, 0x1, URZ ;  /* 0x0000000104047890 */ /* 0x000fc8000fffe0ff */
[----:B------:R-:W-:-:S04]  /*3190*/  UISETP.NE.AND UP0, UPT, UR4, 0xd, UPT ;  /* 0x0000000d0400788c */ /* 0x000fc8000bf05270 */
[----:B------:R-:W-:Y:S02]  /*31a0*/  USEL UR5, URZ, 0x1, UP0 ;  /* 0x00000001ff057887 */ /* 0x000fe40008000000 */
[----:B------:R-:W-:Y:S02]  /*31b0*/  USEL UR4, UR4, URZ, UP0 ;  /* 0x000000ff04047287 */ /* 0x000fe40008000000 */
[----:B------:R-:W-:Y:S02]  /*31c0*/  ULOP3.LUT UR5, UR6, UR5, URZ, 0x3c, !UPT ;  /* 0x0000000506057292 */ /* 0x000fe4000f8e3cff */
[----:B------:R-:W-:-:S04]  /*31d0*/  ULEA UR4, UR4, UR36, 0x3 ;  /* 0x0000002404047291 */ /* 0x000fc8000f8e18ff */
[----:B-1----:R-:W-:Y:S02]  /*31e0*/  IMAD.U32 R2, RZ, RZ, UR5 ;  /* 0x00000005ff027e24 */ /* 0x002fe4000f8e00ff */
[----:B------:R-:W-:-:S03]  /*31f0*/  MOV R0, UR4 ;  /* 0x0000000400007c02 */ /* 0x000fc60008000f00 */
[----:B------:R-:W-:-:S07]  /*3200*/  SHF.L.U32 R2, R2, 0x1f, RZ ;  /* 0x0000001f02027819 */ /* 0x000fce00000006ff */
.L_x_46:
[----:B-1----:R1:W2:Y:S02]  /*3210*/  SYNCS.PHASECHK.TRANS64.TRYWAIT P0, [R0+URZ], R2 ;  /* 0x00000002000075a7 */ /* 0x0022a400080011ff */
[----:B--2---:R-:W-:Y:S05]  /*3220*/  @!P0 NANOSLEEP.SYNCS 0x989680 ;  /* 0x009896800000895d */ /* 0x004fea0003900000 */
[----:B------:R-:W2:Y:S02]  /*3230*/  @!P0 SYNCS.PHASECHK.TRANS64 P0, [R0+URZ], R2 ;  /* 0x00000002000085a7 */ /* 0x000ea400080010ff */
[----:B--2---:R-:W-:Y:S05]  /*3240*/  @P0 EXIT ;  /* 0x000000000000094d */ /* 0x004fea0003800000 */
[----:B------:R-:W-:Y:S05]  /*3250*/  BRA `(.L_x_46) ;  /* 0xfffffffc00ec7947 */ /* 0x000fea000383ffff */
.L_x_17:
[----:B------:R-:W2:Y:S02]  /*3260*/  S2UR UR4, SR_CgaCtaId ;  /* 0x00000000000479c3 */ /* 0x000ea40000008800 */
[----:B--2---:R-:W-:-:S04]  /*3270*/  UISETP.NE.AND UP0, UPT, UR4, URZ, UPT ;  /* 0x000000ff0400728c */ /* 0x004fc8000bf05270 */
[----:B------:R-:W-:-:S09]  /*3280*/  UISETP.NE.OR UP0, UPT, UR15, 0x1, UP0 ;  /* 0x000000010f00788c */ /* 0x000fd20008705670 */
[----:B------:R-:W-:Y:S05]  /*3290*/  BRA.U UP0, `(.L_x_47) ;  /* 0x0000000100b47547 */ /* 0x000fea000b800000 */
[----:B------:R-:W2:Y:S01]  /*32a0*/  S2UR UR5, SR_CgaCtaId ;  /* 0x00000000000579c3 */ /* 0x000ea20000008800 */
[----:B------:R-:W-:Y:S01]  /*32b0*/  UMOV UR4, 0x400 ;  /* 0x0000040000047882 */ /* 0x000fe20000000000 */
[----:B------:R-:W-:Y:S01]  /*32c0*/  HFMA2 R3, -RZ, RZ, 0, 5.9604644775390625e-08 ;  /* 0x00000001ff037431 */ /* 0x000fe200000001ff */
[----:B------:R-:W-:Y:S01]  /*32d0*/  ISETP.NE.AND P0, PT, R0, RZ, PT ;  /* 0x000000ff0000720c */ /* 0x000fe20003f05270 */
[----:B------:R-:W-:Y:S01]  /*32e0*/  IMAD.MOV.U32 R8, RZ, RZ, RZ ;  /* 0x000000ffff087224 */ /* 0x000fe200078e00ff */
[----:B--2---:R-:W-:-:S04]  /*32f0*/  ULEA UR4, UR5, UR4, 0x18 ;  /* 0x0000000405047291 */ /* 0x004fc8000f8ec0ff */
[----:B------:R-:W-:Y:S02]  /*3300*/  UIADD3 UR5, UPT, UPT, UR4, 0x118, URZ ;  /* 0x0000011804057890 */ /* 0x000fe4000fffe0ff */
[----:B------:R-:W-:Y:S02]  /*3310*/  UIADD3 UR8, UPT, UPT, UR4, 0x110, URZ ;  /* 0x0000011004087890 */ /* 0x000fe4000fffe0ff */
[----:B------:R-:W-:-:S12]  /*3320*/  UPRMT UR5, URZ, 0x654, UR5 ;  /* 0x00000654ff057896 */ /* 0x000fd80008000005 */
.L_x_50:
[----:B------:R-:W-:Y:S01]  /*3330*/  SHF.L.U32 R6, R3, 0x1f, RZ ;  /* 0x0000001f03067819 */ /* 0x000fe200000006ff */
[----:B------:R-:W-:Y:S02]  /*3340*/  IMAD.U32 R4, RZ, RZ, UR8 ;  /* 0x00000008ff047e24 */ /* 0x000fe4000f8e00ff */
[----:B------:R-:W-:Y:S01]  /*3350*/  @!P0 IMAD.MOV.U32 R5, RZ, RZ, 0x10 ;  /* 0x00000010ff058424 */ /* 0x000fe200078e00ff */
[----:B------:R-:W2:Y:S02]  /*3360*/  SYNCS.PHASECHK.TRANS64.TRYWAIT P1, [UR4+0x118], R6 ;  /* 0x00011806ff0075a7 */ /* 0x000ea40008021104 */
[----:B------:R-:W-:-:S04]  /*3370*/  PRMT R4, R0, 0x654, R4 ;  /* 0x0000065400047816 */ /* 0x000fc80000000004 */
[----:B------:R-:W-:Y:S01]  /*3380*/  SEL R2, R4, R2, !P0 ;  /* 0x0000000204027207 */ /* 0x000fe20004000000 */
[----:B--2---:R-:W-:Y:S06]  /*3390*/  @!P1 BRA `(.L_x_48) ;  /* 0x0000005000249947 */ /* 0x004fec0003800000 */
.L_x_146:
[----:B------:R-:W-:Y:S01]  /*33a0*/  UIADD3 UR6, UPT, UPT, UR4, 0x150, URZ ;  /* 0x0000015004067890 */ /* 0x000fe2000fffe0ff */
[----:B------:R3:W-:Y:S01]  /*33b0*/  @!P0 SYNCS.ARRIVE.TRANS64.RED RZ, [R2+URZ], R5 ;  /* 0x0000000502ff89a7 */ /* 0x0007e200080004ff */
[----:B------:R-:W-:Y:S01]  /*33c0*/  UIADD3 UR7, UPT, UPT, UR4, 0x110, URZ ;  /* 0x0000011004077890 */ /* 0x000fe2000fffe0ff */
[----:B------:R-:W-:-:S08]  /*33d0*/  LOP3.LUT R3, R3, 0x1, RZ, 0x3c, !PT ;  /* 0x0000000103037812 */ /* 0x000fd000078e3cff */
[----:B------:R-:W-:Y:S06]  /*33e0*/  UGETNEXTWORKID.BROADCAST [UR6], [UR7] ;  /* 0x00000000060073ca */ /* 0x000fec0008000100 */
[----:B---3--:R-:W-:-:S04]  /*33f0*/  SHF.L.U32 R5, R8, 0x1f, RZ ;  /* 0x0000001f08057819 */ /* 0x008fc800000006ff */
[----:B------:R-:W3:Y:S02]  /*3400*/  SYNCS.PHASECHK.TRANS64.TRYWAIT P1, [UR4+0x110], R5 ;  /* 0x00011005ff0075a7 */ /* 0x000ee40008021104 */
[----:B---3--:R-:W-:Y:S05]  /*3410*/  @!P1 BRA `(.L_x_49) ;  /* 0x00000050001c9947 */ /* 0x008fea0003800000 */
.L_x_148:
[----:B--2---:R-:W2:Y:S01]  /*3420*/  LDS.128 R4, [UR4+0x150] ;  /* 0x00015004ff047984 */ /* 0x004ea20008000c00 */
[----:B------:R-:W-:Y:S01]  /*3430*/  LOP3.LUT R8, R8, 0x1, RZ, 0x3c, !PT ;  /* 0x0000000108087812 */ /* 0x000fe200078e3cff */
[----:B------:R-:W-:Y:S01]  /*3440*/  @!PT LDS RZ, [RZ] ;  /* 0x00000000fffff984 */ /* 0x000fe20000000800 */
[----:B------:R-:W-:Y:S01]  /*3450*/  @!PT LDS RZ, [RZ] ;  /* 0x00000000fffff984 */ /* 0x000fe20000000800 */
[----:B------:R-:W-:Y:S01]  /*3460*/  @!PT LDS RZ, [RZ] ;  /* 0x00000000fffff984 */ /* 0x000fe20000000800 */
[----:B------:R-:W-:Y:S01]  /*3470*/  @!PT LDS RZ, [RZ] ;  /* 0x00000000fffff984 */ /* 0x000fe20000000800 */
[----:B------:R3:W-:Y:S06]  /*3480*/  MEMBAR.ALL.CTA ;  /* 0x0000000000007992 */ /* 0x0007ec0000008000 */
[----:B---3--:R-:W3:Y:S02]  /*3490*/  FENCE.VIEW.ASYNC.S ;  /* 0x00000000000073c6 */ /* 0x008ee40000000000 */
[----:B---3--:R-:W-:Y:S01]  /*34a0*/  SYNCS.ARRIVE.TRANS64.RED.A1T0 RZ, [UR5], RZ ;  /* 0x000000ffffff79a7 */ /* 0x008fe20008100405 */
[----:B--2---:R-:W-:-:S13]  /*34b0*/  LOP3.LUT P1, RZ, R6, 0x1, RZ, 0xc0, !PT ;  /* 0x0000000106ff7812 */ /* 0x004fda000782c0ff */
[----:B------:R-:W-:Y:S05]  /*34c0*/  @P1 BRA `(.L_x_50) ;  /* 0xfffffffc00981947 */ /* 0x000fea000383ffff */
[----:B------:R-:W-:-:S04]  /*34d0*/  SHF.L.U32 R0, R3, 0x1f, RZ ;  /* 0x0000001f03007819 */ /* 0x000fc800000006ff */
[----:B------:R-:W2:Y:S02]  /*34e0*/  SYNCS.PHASECHK.TRANS64 P0, [UR4+0x118], R0 ;  /* 0x00011800ff0075a7 */ /* 0x000ea40008001004 */
[----:B-12---:R-:W-:Y:S05]  /*34f0*/  @P0 EXIT ;  /* 0x000000000000094d */ /* 0x006fea0003800000 */
[----:B------:R-:W-:-:S07]  /*3500*/  MOV R0, UR4 ;  /* 0x0000000400007c02 */ /* 0x000fce0008000f00 */
.L_x_51:
[----:B-1----:R-:W-:-:S04]  /*3510*/  SHF.L.U32 R2, R3, 0x1f, RZ ;  /* 0x0000001f03027819 */ /* 0x002fc800000006ff */
[----:B------:R1:W2:Y:S03]  /*3520*/  SYNCS.PHASECHK.TRANS64.TRYWAIT P0, [R0+URZ+0x118], R2 ;  /* 0x00011802000075a7 */ /* 0x0002a600080011ff */
[----:B--2---:R-:W-:Y:S05]  /*3530*/  @!P0 NANOSLEEP.SYNCS 0x989680 ;  /* 0x009896800000895d */ /* 0x004fea0003900000 */
[----:B------:R-:W2:Y:S02]  /*3540*/  @!P0 SYNCS.PHASECHK.TRANS64 P0, [R0+URZ+0x118], R2 ;  /* 0x00011802000085a7 */ /* 0x000ea400080010ff */
[----:B--2---:R-:W-:Y:S05]  /*3550*/  @P0 EXIT ;  /* 0x000000000000094d */ /* 0x004fea0003800000 */
[----:B------:R-:W-:Y:S05]  /*3560*/  BRA `(.L_x_51) ;  /* 0xfffffffc00e87947 */ /* 0x000fea000383ffff */
.L_x_47:
[----:B------:R-:W-:-:S09]  /*3570*/  UISETP.NE.AND UP0, UPT, UR15, URZ, UPT ;  /* 0x000000ff0f00728c */ /* 0x000fd2000bf05270 */
[----:B------:R-:W-:Y:S05]  /*3580*/  BRA.U UP0, `(.L_x_52) ;  /* 0x0000000d00887547 */ /* 0x000fea000b800000 */
[----:B------:R-:W2:Y:S01]  /*3590*/  S2UR UR7, SR_CgaCtaId ;  /* 0x00000000000779c3 */ /* 0x000ea20000008800 */
[----:B------:R-:W-:Y:S01]  /*35a0*/  UMOV UR4, 0x40 ;  /* 0x0000004000047882 */ /* 0x000fe20000000000 */
[----:B------:R-:W-:Y:S01]  /*35b0*/  NOP ;  /* 0x0000000000007918 */ /* 0x000fe20000000000 */
[----:B------:R-:W-:Y:S01]  /*35c0*/  UMOV UR6, 0x400 ;  /* 0x0000040000067882 */ /* 0x000fe20000000000 */
[----:B--2---:R-:W-:Y:S02]  /*35d0*/  ULEA UR5, UR7, UR4, 0x18 ;  /* 0x0000000407057291 */ /* 0x004fe4000f8ec0ff */
[----:B------:R-:W-:-:S07]  /*35e0*/  ULEA UR6, UR7, UR6, 0x18 ;  /* 0x0000000607067291 */ /* 0x000fce000f8ec0ff */
[----:B------:R-:W2:Y:S02]  /*35f0*/  LDS.U8 R0, [UR5+0x1c] ;  /* 0x00001c05ff007984 */ /* 0x000ea40008000000 */
[----:B--2---:R-:W-:-:S13]  /*3600*/  ISETP.NE.AND P0, PT, R0, RZ, PT ;  /* 0x000000ff0000720c */ /* 0x004fda0003f05270 */
[----:B------:R-:W-:Y:S05]  /*3610*/  @P0 BRA `(.L_x_53) ;  /* 0x0000000000580947 */ /* 0x000fea0003800000 */
[----:B------:R-:W-:-:S13]  /*3620*/  ELECT P0, URZ, PT ;  /* 0x0000000000ff782f */ /* 0x000fda0003800000 */
[----:B------:R-:W-:Y:S05]  /*3630*/  @!P0 BRA `(.L_x_54) ;  /* 0x0000000000608947 */ /* 0x000fea0003800000 */
[----:B------:R-:W-:Y:S01]  /*3640*/  UMOV UR4, 0x10 ;  /* 0x0000001000047882 */ /* 0x000fe20000000000 */
[----:B------:R-:W-:Y:S01]  /*3650*/  HFMA2 R0, -RZ, RZ, 0, 5.9604644775390625e-08 ;  /* 0x00000001ff007431 */ /* 0x000fe200000001ff */
[----:B------:R-:W-:-:S03]  /*3660*/  MOV R2, 0xffff ;  /* 0x0000ffff00027802 */ /* 0x000fc60000000f00 */
[----:B------:R-:W-:Y:S04]  /*3670*/  DEPBAR.LE SB2, 0x36 ;  /* 0x0000ad800000791a */ /* 0x000fe80000000000 */
[----:B------:R-:W2:Y:S02]  /*3680*/  UTCATOMSWS.FIND_AND_SET.ALIGN UP0, UR4, UR4 ;  /* 0x00000004000475e3 */ /* 0x000ea40008000800 */
[----:B--2---:R-:W-:Y:S01]  /*3690*/  MOV R3, UR4 ;  /* 0x0000000400037c02 */ /* 0x004fe20008000f00 */
[----:B------:R-:W-:Y:S06]  /*36a0*/  BRA.U UP0, `(.L_x_55) ;  /* 0x0000000100187547 */ /* 0x000fec000b800000 */
.L_x_56:
[----:B------:R-:W-:Y:S05]  /*36b0*/  NANOSLEEP 0x64 ;  /* 0x000000640000795d */ /* 0x000fea0003800000 */
[----:B------:R-:W-:-:S05]  /*36c0*/  UMOV UR4, 0x10 ;  /* 0x0000001000047882 */ /* 0x000fca0000000000 */
[----:B------:R-:W-:Y:S04]  /*36d0*/  DEPBAR.LE SB2, 0x36 ;  /* 0x0000ad800000791a */ /* 0x000fe80000000000 */
[----:B------:R-:W2:Y:S02]  /*36e0*/  UTCATOMSWS.FIND_AND_SET.ALIGN UP0, UR4, UR4 ;  /* 0x00000004000475e3 */ /* 0x000ea40008000800 */
[----:B--2---:R-:W-:Y:S01]  /*36f0*/  MOV R3, UR4 ;  /* 0x0000000400037c02 */ /* 0x004fe20008000f00 */
[----:B------:R-:W-:Y:S05]  /*3700*/  BRA.U !UP0, `(.L_x_56) ;  /* 0xfffffffd08e87547 */ /* 0x000fea000b83ffff */
.L_x_55:
[-C--:B------:R-:W-:Y:S02]  /*3710*/  SHF.L.U32 R2, R2, R3.reuse, RZ ;  /* 0x0000000302027219 */ /* 0x080fe400000006ff */
[----:B------:R-:W-:Y:S01]  /*3720*/  SHF.L.U32 R0, R0, R3, RZ ;  /* 0x0000000300007219 */ /* 0x000fe200000006ff */
[----:B------:R-:W-:Y:S02]  /*3730*/  IMAD.SHL.U32 R3, R3, 0x20, RZ ;  /* 0x0000002003037824 */ /* 0x000fe400078e00ff */
[----:B------:R2:W-:Y:S04]  /*3740*/  ATOMS.OR RZ, [UR5+0x14], R2 ;  /* 0x00001402ffff798c */ /* 0x0005e8000b000005 */
[----:B------:R2:W-:Y:S04]  /*3750*/  ATOMS.OR RZ, [UR5+0x18], R0 ;  /* 0x00001800ffff798c */ /* 0x0005e8000b000005 */
[----:B------:R2:W-:Y:S01]  /*3760*/  STS [UR6+0x160], R3 ;  /* 0x00016003ff007988 */ /* 0x0005e20008000806 */
[----:B------:R-:W-:Y:S05]  /*3770*/  BRA `(.L_x_54) ;  /* 0x0000000000107947 */ /* 0x000fea0003800000 */
.L_x_53:
[----:B------:R-:W-:Y:S02]  /*3780*/  MOV R0, 0xffffffff ;  /* 0xffffffff00007802 */ /* 0x000fe40000000f00 */
[----:B------:R-:W-:-:S03]  /*3790*/  MOV R2, 0x37c0 ;  /* 0x000037c000027802 */ /* 0x000fc60000000f00 */
[----:B------:R2:W-:Y:S04]  /*37a0*/  STS [UR6+0x160], R0 ;  /* 0x00016000ff007988 */ /* 0x0005e80008000806 */
[----:B-12--5:R-:W-:Y:S05]  /*37b0*/  CALL.REL.NOINC `($__internal_1_$__cuda_sm10x_tcgen05_guardrail_trap_phase_invalid_during_alloc) ;  /* 0x0000005000b07944 */ /* 0x026fea0003c00000 */
.L_x_54:
[----:B------:R-:W-:Y:S05]  /*37c0*/  WARPSYNC.ALL ;  /* 0x0000000000007948 */ /* 0x000fea0003800000 */
[----:B------:R-:W3:Y:S01]  /*37d0*/  S2UR UR4, SR_CgaCtaId ;  /* 0x00000000000479c3 */ /* 0x000ee20000008800 */
[----:B------:R-:W-:Y:S01]  /*37e0*/  UMOV UR20, 0x400 ;  /* 0x0000040000147882 */ /* 0x000fe20000000000 */
[----:B------:R-:W-:-:S06]  /*37f0*/  NOP ;  /* 0x0000000000007918 */ /* 0x000fcc0000000000 */
[----:B------:R-:W-:Y:S06]  /*3800*/  BAR.ARV 0x6, 0xa0 ;  /* 0x0182800000007b1d */ /* 0x000fec0000002000 */
[----:B------:R-:W4:Y:S01]  /*3810*/  LDCU.64 UR6, c[0x0][0x388] ;  /* 0x00007100ff0677ac */ /* 0x000f220008000a00 */
[----:B------:R-:W-:Y:S01]  /*3820*/  IMAD.MOV.U32 R8, RZ, RZ, 0x1 ;  /* 0x00000001ff087424 */ /* 0x000fe200078e00ff */
[----:B------:R-:W1:Y:S01]  /*3830*/  LDCU.64 UR8, c[0x0][0x390] ;  /* 0x00007200ff0877ac */ /* 0x000e620008000a00 */
[----:B------:R-:W-:Y:S01]  /*3840*/  UMOV UR23, URZ ;  /* 0x000000ff00177c82 */ /* 0x000fe20008000000 */
[----:B------:R-:W-:Y:S01]  /*3850*/  UMOV UR19, URZ ;  /* 0x000000ff00137c82 */ /* 0x000fe20008000000 */
[----:B---3--:R-:W-:Y:S01]  /*3860*/  ULEA UR20, UR4, UR20, 0x18 ;  /* 0x0000001404147291 */ /* 0x008fe2000f8ec0ff */
[----:B------:R-:W-:Y:S01]  /*3870*/  UMOV UR32, 0x0 ;  /* 0x0000000000207882 */ /* 0x000fe20000000000 */
[----:B------:R-:W-:Y:S01]  /*3880*/  UMOV UR33, 0x4100010 ;  /* 0x0410001000217882 */ /* 0x000fe20000000000 */
[----:B------:R-:W-:Y:S01]  /*3890*/  UMOV UR30, 0x0 ;  /* 0x00000000001e7882 */ /* 0x000fe20000000000 */
[----:B------:R-:W-:Y:S01]  /*38a0*/  UMOV UR31, 0x4100010 ;  /* 0x04100010001f7882 */ /* 0x000fe20000000000 */
[----:B------:R-:W-:Y:S01]  /*38b0*/  UMOV UR28, 0x0 ;  /* 0x00000000001c7882 */ /* 0x000fe20000000000 */
[----:B------:R-:W-:Y:S01]  /*38c0*/  UMOV UR29, 0x4100010 ;  /* 0x04100010001d7882 */ /* 0x000fe20000000000 */
[----:B----4-:R-:W-:-:S02]  /*38d0*/  UIADD3 UR4, UPT, UPT, UR6, 0x3f, URZ ;  /* 0x0000003f06047890 */ /* 0x010fc4000fffe0ff */
[----:B------:R-:W2:Y:S01]  /*38e0*/  LDS R9, [UR20+0x160] ;  /* 0x00016014ff097984 */ /* 0x000ea20008000800 */
[----:B------:R-:W-:Y:S01]  /*38f0*/  UMOV UR26, 0x0 ;  /* 0x00000000001a7882 */ /* 0x000fe20000000000 */
[----:B------:R-:W-:Y:S01]  /*3900*/  UMOV UR27, 0x4100010 ;  /* 0x04100010001b7882 */ /* 0x000fe20000000000 */
[----:B------:R-:W-:-:S04]  /*3910*/  USHF.R.S32.HI UR5, URZ, 0x1f, UR4 ;  /* 0x0000001fff057899 */ /* 0x000fc80008011404 */
[----:B------:R-:W-:Y:S02]  /*3920*/  ULEA.HI UR4, UR5, UR4, URZ, 0x6 ;  /* 0x0000000405047291 */ /* 0x000fe4000f8f30ff */
[----:B------:R-:W-:Y:S02]  /*3930*/  UIADD3 UR5, UPT, UPT, UR20, 0x3400, URZ ;  /* 0x0000340014057890 */ /* 0x000fe4000fffe0ff */
[----:B------:R-:W-:Y:S02]  /*3940*/  USHF.R.S32.HI UR4, URZ, 0x6, UR4 ;  /* 0x00000006ff047899 */ /* 0x000fe40008011404 */
[----:B------:R-:W-:Y:S02]  /*3950*/  USHF.R.U32.HI UR6, URZ, 0x4, UR5 ;  /* 0x00000004ff067899 */ /* 0x000fe40008011605 */
[----:B------:R-:W-:Y:S02]  /*3960*/  UIMAD UR4, UR4, UR7, URZ ;  /* 0x00000007040472a4 */ /* 0x000fe4000f8e02ff */
[----:B------:R-:W-:-:S02]  /*3970*/  ULOP3.LUT UR6, UR6, 0x3fff, URZ, 0xc0, !UPT ;  /* 0x00003fff06067892 */ /* 0x000fc4000f8ec0ff */
[----:B-1----:R-:W-:Y:S02]  /*3980*/  UIMAD UR4, UR4, UR8, URZ ;  /* 0x00000008040472a4 */ /* 0x002fe4000f8e02ff */
[----:B------:R-:W-:Y:S02]  /*3990*/  ULOP3.LUT UR21, UR6, 0x10000, URZ, 0xfc, !UPT ;  /* 0x0001000006157892 */ /* 0x000fe4000f8efcff */
[----:B------:R-:W-:Y:S02]  /*39a0*/  UIMAD UR9, UR4, UR9, URZ ;  /* 0x00000009040972a4 */ /* 0x000fe4000f8e02ff */
[----:B------:R-:W-:Y:S02]  /*39b0*/  UIADD3 UR4, UPT, UPT, UR20, 0x1d400, URZ ;  /* 0x0001d40014047890 */ /* 0x000fe4000fffe0ff */
[----:B------:R-:W-:Y:S02]  /*39c0*/  UIADD3 UR34, UPT, UPT, UR9, -0x1, URZ ;  /* 0xffffffff09227890 */ /* 0x000fe4000fffe0ff */
[----:B------:R-:W-:-:S02]  /*39d0*/  USHF.R.U32.HI UR5, URZ, 0x4, UR4 ;  /* 0x00000004ff057899 */ /* 0x000fc40008011604 */
[----:B------:R-:W-:Y:S02]  /*39e0*/  UIADD3 UR4, UPT, UPT, UR20, 0x118, URZ ;  /* 0x0000011814047890 */ /* 0x000fe4000fffe0ff */
[----:B------:R-:W-:Y:S02]  /*39f0*/  ULOP3.LUT UR5, UR5, 0x3fff, URZ, 0xc0, !UPT ;  /* 0x00003fff05057892 */ /* 0x000fe4000f8ec0ff */
[----:B------:R-:W-:Y:S02]  /*3a00*/  UPRMT UR25, URZ, 0x654, UR4 ;  /* 0x00000654ff197896 */ /* 0x000fe40008000004 */
[----:B------:R-:W-:Y:S02]  /*3a10*/  ULOP3.LUT UR22, UR5, 0x10000, URZ, 0xfc, !UPT ;  /* 0x0001000005167892 */ /* 0x000fe4000f8efcff */
[----:B------:R-:W-:Y:S01]  /*3a20*/  UISETP.GE.AND UP3, UPT, UR9, 0x1, UPT ;  /* 0x000000010900788c */ /* 0x000fe2000bf66270 */
[C---:B--2---:R-:W-:Y:S01]  /*3a30*/  VIADD R3, R9.reuse, 0x40 ;  /* 0x0000004009037836 */ /* 0x044fe20000000000 */
[----:B------:R-:W-:-:S04]  /*3a40*/  LOP3.LUT R2, R9, 0xffff, RZ, 0xc0, !PT ;  /* 0x0000ffff09027812 */ /* 0x000fc800078ec0ff */
[----:B------:R-:W-:-:S05]  /*3a50*/  LOP3.LUT R3, R3, 0xffff, RZ, 0xc0, !PT ;  /* 0x0000ffff03037812 */ /* 0x000fca00078ec0ff */
[----:B------:R1:W-:Y:S02]  /*3a60*/  STL.64 [R1], R2 ;  /* 0x0000000201007387 */ /* 0x0003e40000100a00 */
[----:B-1----:R-:W-:-:S07]  /*3a70*/  CS2R R2, SRZ ;  /* 0x0000000000027805 */ /* 0x002fce000001ff00 */
.L_x_63:
[----:B-1----:R-:W-:-:S04]  /*3a80*/  SHF.L.U32 R4, R3, 0x1f, RZ ;  /* 0x0000001f03047819 */ /* 0x002fc800000006ff */
[----:B------:R-:W1:Y:S02]  /*3a90*/  SYNCS.PHASECHK.TRANS64.TRYWAIT P0, [UR20+0x110], R4 ;  /* 0x00011004ff0075a7 */ /* 0x000e640008001114 */
[----:B-12-4-:R-:W-:Y:S05]  /*3aa0*/  @!P0 BRA `(.L_x_57) ;  /* 0x0000004800908947 */ /* 0x016fea0003800000 */
.L_x_150:
[----:B-1----:R-:W1:Y:S01]  /*3ab0*/  LDS.128 R4, [UR20+0x150] ;  /* 0x00015014ff047984 */ /* 0x002e620008000c00 */
[----:B------:R-:W-:Y:S01]  /*3ac0*/  ULEA UR24, UR23, UR20, 0x3 ;  /* 0x0000001417187291 */ /* 0x000fe2000f8e18ff */
[----:B------:R-:W-:Y:S01]  /*3ad0*/  SHF.L.U32 R0, R8, 0x1f, RZ ;  /* 0x0000001f08007819 */ /* 0x000fe200000006ff */
[----:B------:R-:W-:Y:S01]  /*3ae0*/  @!PT LDS RZ, [RZ] ;  /* 0x00000000fffff984 */ /* 0x000fe20000000800 */
[----:B------:R-:W-:Y:S01]  /*3af0*/  @!PT LDS RZ, [RZ] ;  /* 0x00000000fffff984 */ /* 0x000fe20000000800 */
[----:B------:R-:W-:Y:S01]  /*3b00*/  @!PT LDS RZ, [RZ] ;  /* 0x00000000fffff984 */ /* 0x000fe20000000800 */
[----:B------:R-:W-:Y:S01]  /*3b10*/  @!PT LDS RZ, [RZ] ;  /* 0x00000000fffff984 */ /* 0x000fe20000000800 */
[----:B------:R2:W-:Y:S06]  /*3b20*/  MEMBAR.ALL.CTA ;  /* 0x0000000000007992 */ /* 0x0005ec0000008000 */
[----:B--2---:R-:W2:Y:S02]  /*3b30*/  FENCE.VIEW.ASYNC.S ;  /* 0x00000000000073c6 */ /* 0x004ea40000000000 */
[----:B--2---:R-:W-:Y:S01]  /*3b40*/  SYNCS.ARRIVE.TRANS64.RED.A1T0 RZ, [UR25], RZ ;  /* 0x000000ffffff79a7 */ /* 0x004fe20008100419 */
[----:B------:R-:W2:Y:S01]  /*3b50*/  SYNCS.PHASECHK.TRANS64.TRYWAIT P0, [UR24+0x130], R0 ;  /* 0x00013000ff0075a7 */ /* 0x000ea20008001118 */
[----:B-1----:R-:W-:Y:S01]  /*3b60*/  LOP3.LUT P3, RZ, R6, 0x1, RZ, 0xc0, !PT ;  /* 0x0000000106ff7812 */ /* 0x002fe2000786c0ff */
[----:B--2---:R-:W-:-:S12]  /*3b70*/  @!P0 BRA `(.L_x_58) ;  /* 0x0000004800748947 */ /* 0x004fd80003800000 */
.L_x_152:
[----:B------:R-:W-:Y:S05]  /*3b80*/  BRA.U !UP3, `(.L_x_59) ;  /* 0x000000010bf87547 */ /* 0x000fea000b800000 */
[----:B-1----:R-:W-:Y:S01]  /*3b90*/  IMAD.U32 R0, RZ, RZ, UR23 ;  /* 0x00000017ff007e24 */ /* 0x002fe2000f8e00ff */
[----:B------:R-:W-:-:S04]  /*3ba0*/  ULEA UR4, UR19, UR20, 0x3 ;  /* 0x0000001413047291 */ /* 0x000fc8000f8e18ff */
[----:B------:R-:W-:-:S05]  /*3bb0*/  LEA R0, R0, R1, 0x2 ;  /* 0x0000000100007211 */ /* 0x000fca00078e10ff */
[----:B------:R1:W5:Y:S01]  /*3bc0*/  LDL R4, [R0] ;  /* 0x0000000000047983 */ /* 0x0003620000100800 */
[----:B------:R-:W-:Y:S01]  /*3bd0*/  UPLOP3.LUT UP2, UPT, UPT, UPT, UPT, 0x40, 0x4 ;  /* 0x000000000004789c */ /* 0x000fe20003f4e870 */
[----:B------:R-:W-:Y:S01]  /*3be0*/  UMOV UR17, UR34 ;  /* 0x0000002200117c82 */ /* 0x000fe20008000000 */
[----:B-1----:R-:W-:-:S04]  /*3bf0*/  SHF.L.U32 R0, R2, 0x1f, RZ ;  /* 0x0000001f02007819 */ /* 0x002fc800000006ff */
[----:B------:R1:W2:Y:S01]  /*3c00*/  SYNCS.PHASECHK.TRANS64.TRYWAIT P2, [UR4], R0 ;  /* 0x00000000ff0075a7 */ /* 0x0002a20008041104 */
[----:B------:R-:W-:-:S05]  /*3c10*/  UMOV UR4, UR19 ;  /* 0x0000001300047c82 */ /* 0x000fca0008000000 */
.L_x_62:
[----:B------:R-:W-:Y:S01]  /*3c20*/  ULEA UR18, UR4, UR20, 0x3 ;  /* 0x0000001404127291 */ /* 0x000fe2000f8e18ff */
[----:B--234-:R-:W-:Y:S11]  /*3c30*/  @P2 BRA `(.L_x_60) ;  /* 0x00000000000c2947 */ /* 0x01cff60003800000 */
[----:B------:R-:W-:Y:S04]  /*3c40*/  SHF.L.U32 R5, R2, 0x1f, RZ ;  /* 0x0000001f02057819 */ /* 0x000fe800000006ff */
[----:B------:R-:W2:Y:S02]  /*3c50*/  SYNCS.PHASECHK.TRANS64.TRYWAIT P0, [UR18], R5 ;  /* 0x00000005ff0075a7 */ /* 0x000ea40008001112 */
[----:B--2---:R-:W-:Y:S05]  /*3c60*/  @!P0 BRA `(.L_x_61) ;  /* 0x0000004800508947 */ /* 0x004fea0003800000 */
.L_x_60:
[----:B------:R-:W-:Y:S01]  /*3c70*/  UISETP.NE.AND UP0, UPT, UR17, URZ, UPT ;  /* 0x000000ff1100728c */ /* 0x000fe2000bf05270 */
[----:B------:R-:W-:Y:S01]  /*3c80*/  PLOP3.LUT P2, PT, PT, PT, PT, 0x80, 0x8 ;  /* 0x000000000008781c */ /* 0x000fe20003f4f070 */
[----:B------:R-:W-:Y:S01]  /*3c90*/  UIADD3 UR5, UPT, UPT, UR4, 0x1, URZ ;  /* 0x0000000104057890 */ /* 0x000fe2000fffe0ff */
[----:B------:R-:W-:Y:S11]  /*3ca0*/  ELECT P1, URZ, PT ;  /* 0x0000000000ff782f */ /* 0x000ff60003820000 */
[----:B------:R-:W-:Y:S02]  /*3cb0*/  @!UPT UIADD3 URZ, UPT, UPT, URZ, URZ, URZ ;  /* 0x000000fffffff290 */ /* 0x000fe4000fffe0ff */
[----:B-----5:R-:W-:Y:S01]  /*3cc0*/  @P1 R2UR.BROADCAST UR8, R4 ;  /* 0x00000000040812ca */ /* 0x020fe200008e0000 */
[----:B------:R-:W-:Y:S01]  /*3cd0*/  UISETP.NE.AND UP1, UPT, UR5, 0xd, UPT ;  /* 0x0000000d0500788c */ /* 0x000fe2000bf25270 */
[----:B------:R-:W-:Y:S01]  /*3ce0*/  PLOP3.LUT P0, PT, PT, PT, UP0, 0x80, 0x8 ;  /* 0x000000000008781c */ /* 0x000fe20003f0f008 */
[----:B------:R-:W-:Y:S02]  /*3cf0*/  ULEA UR10, UR4, UR22, 0x9 ;  /* 0x00000016040a7291 */ /* 0x000fe4000f8e48ff */
[----:B------:R-:W-:Y:S02]  /*3d00*/  USEL UR6, URZ, 0x1, UP1 ;  /* 0x00000001ff067887 */ /* 0x000fe40008800000 */
[----:B------:R-:W-:Y:S02]  /*3d10*/  USEL UR19, UR5, URZ, UP1 ;  /* 0x000000ff05137287 */ /* 0x000fe40008800000 */
[----:B------:R-:W-:Y:S02]  /*3d20*/  ULEA UR14, UR4, UR21, 0x9 ;  /* 0x00000015040e7291 */ /* 0x000fe4000f8e48ff */
[----:B------:R-:W-:Y:S01]  /*3d30*/  @UP0 ULEA UR5, UR19, UR20, 0x3 ;  /* 0x0000001413050291 */ /* 0x000fe2000f8e18ff */
[----:B------:R-:W-:Y:S01]  /*3d40*/  LOP3.LUT R2, R2, UR6, RZ, 0x3c, !PT ;  /* 0x0000000602027c12 */ /* 0x000fe2000f8e3cff */
[----:B------:R-:W-:Y:S02]  /*3d50*/  UIADD3 UR6, UPT, UPT, UR10, 0x2, URZ ;  /* 0x000000020a067890 */ /* 0x000fe4000fffe0ff */
[----:B------:R-:W-:Y:S01]  /*3d60*/  UIADD3 UR4, UPT, UPT, UR14, 0x2, URZ ;  /* 0x000000020e047890 */ /* 0x000fe2000fffe0ff */
[----:B-1----:R-:W-:Y:S01]  /*3d70*/  @P0 SHF.L.U32 R0, R2, 0x1f, RZ ;  /* 0x0000001f02000819 */ /* 0x002fe200000006ff */
[----:B------:R-:W-:Y:S01]  /*3d80*/  UIADD3 UR12, UPT, UPT, UR10, 0x4, URZ ;  /* 0x000000040a0c7890 */ /* 0x000fe2000fffe0ff */
[----:B------:R-:W-:Y:S02]  /*3d90*/  UMOV UR11, 0x40004040 ;  /* 0x40004040000b7882 */ /* 0x000fe40000000000 */
[----:B------:R3:W4:Y:S01]  /*3da0*/  @P0 SYNCS.PHASECHK.TRANS64.TRYWAIT P2, [UR5], R0 ;  /* 0x00000000ff0005a7 */ /* 0x0007220008041105 */
[----:B------:R-:W-:Y:S11]  /*3db0*/  ELECT P0, URZ, PT ;  /* 0x0000000000ff782f */ /* 0x000ff60003800000 */
[----:B------:R-:W-:Y:S02]  /*3dc0*/  @!UPT UIADD3 URZ, UPT, UPT, URZ, URZ, URZ ;  /* 0x000000fffffff290 */ /* 0x000fe4000fffe0ff */
[C---:B------:R-:W-:Y:S02]  /*3dd0*/  @P0 R2UR.BROADCAST UR16, R4.reuse ;  /* 0x00000000041002ca */ /* 0x040fe400008e0000 */
[----:B------:R-:W-:Y:S01]  /*3de0*/  ELECT P0, URZ, PT ;  /* 0x0000000000ff782f */ /* 0x000fe20003800000 */
[----:B------:R-:W-:Y:S01]  /*3df0*/  UMOV UR15, 0x40004040 ;  /* 0x40004040000f7882 */ /* 0x000fe20000000000 */
[----:B------:R-:W-:Y:S01]  /*3e00*/  UMOV UR7, 0x40004040 ;  /* 0x4000404000077882 */ /* 0x000fe20000000000 */
[----:B------:R1:W-:Y:S01]  /*3e10*/  UTCHMMA gdesc[UR14], gdesc[UR10], tmem[UR8], tmem[UR32], idesc[UR33], UP2 ;  /* 0x00ff200a0e0075ea */ /* 0x0003e20009000008 */
[----:B------:R-:W-:Y:S01]  /*3e20*/  UPLOP3.LUT UP2, UPT, UPT, UPT, UPT, 0x80, 0x8 ;  /* 0x000000000008789c */ /* 0x000fe20003f4f070 */
[----:B------:R-:W-:Y:S01]  /*3e30*/  UMOV UR5, 0x40004040 ;  /* 0x4000404000057882 */ /* 0x000fe20000000000 */
[----:B------:R-:W-:Y:S01]  /*3e40*/  UMOV UR13, 0x40004040 ;  /* 0x40004040000d7882 */ /* 0x000fe20000000000 */
[----:B------:R-:W-:Y:S04]  /*3e50*/  UMOV UR9, 0x40004040 ;  /* 0x4000404000097882 */ /* 0x000fe80000000000 */
[----:B------:R2:W-:Y:S01]  /*3e60*/  UTCHMMA gdesc[UR4], gdesc[UR6], tmem[UR16], tmem[UR30], idesc[UR31], UPT ;  /* 0x00ff1e06040075ea */ /* 0x0005e2000b800010 */
[----:B-1----:R-:W-:Y:S01]  /*3e70*/  UIADD3 UR8, UPT, UPT, UR14, 0x4, URZ ;  /* 0x000000040e087890 */ /* 0x002fe2000fffe0ff */
[C---:B------:R-:W-:Y:S02]  /*3e80*/  @P0 R2UR.BROADCAST UR15, R4.reuse ;  /* 0x00000000040f02ca */ /* 0x040fe400008e0000 */
[----:B------:R-:W-:Y:S01]  /*3e90*/  ELECT P0, URZ, PT ;  /* 0x0000000000ff782f */ /* 0x000fe20003800000 */
[----:B------:R-:W-:Y:S02]  /*3ea0*/  UIADD3 UR10, UPT, UPT, UR10, 0x6, URZ ;  /* 0x000000060a0a7890 */ /* 0x000fe4000fffe0ff */
[----:B--2---:R-:W-:Y:S10]  /*3eb0*/  UIADD3 UR6, UPT, UPT, UR14, 0x6, URZ ;  /* 0x000000060e067890 */ /* 0x004ff4000fffe0ff */
[----:B------:R-:W-:Y:S01]  /*3ec0*/  @P0 R2UR.BROADCAST UR14, R4 ;  /* 0x00000000040e02ca */ /* 0x000fe200008e0000 */
[----:B------:R-:W-:Y:S02]  /*3ed0*/  UIADD3 UR5, UPT, UPT, UR18, 0x68, URZ ;  /* 0x0000006812057890 */ /* 0x000fe4000fffe0ff */
[----:B------:R-:W-:Y:S01]  /*3ee0*/  UIADD3 UR4, UPT, UPT, UR17, 0x1, URZ ;  /* 0x0000000111047890 */ /* 0x000fe2000fffe0ff */
[----:B------:R1:W-:Y:S03]  /*3ef0*/  UTCHMMA gdesc[UR8], gdesc[UR12], tmem[UR15], tmem[UR28], idesc[UR29], UPT ;  /* 0x00ff1c0c080075ea */ /* 0x0003e6000b80000f */
[----:B------:R-:W-:Y:S03]  /*3f00*/  UISETP.GT.U32.AND UP0, UPT, UR4, 0x1, UPT ;  /* 0x000000010400788c */ /* 0x000fe6000bf04070 */
[----:B------:R-:W-:Y:S03]  /*3f10*/  UMOV UR4, UR19 ;  /* 0x0000001300047c82 */ /* 0x000fe60008000000 */
[----:B------:R3:W-:Y:S01]  /*3f20*/  UTCHMMA gdesc[UR6], gdesc[UR10], tmem[UR14], tmem[UR26], idesc[UR27], UPT ;  /* 0x00ff1a0a060075ea */ /* 0x0007e2000b80000e */
[----:B------:R3:W-:Y:S01]  /*3f30*/  UTCBAR [UR5], URZ ;  /* 0x000000ff050073e9 */ /* 0x0007e200080000ff */
[----:B-1----:R-:W-:Y:S07]  /*3f40*/  UIADD3 UR8, UPT, UPT, UR17, -0x1, URZ ;  /* 0xffffffff11087890 */ /* 0x002fee000fffe0ff */
[----:B------:R-:W-:Y:S01]  /*3f50*/  UMOV UR17, UR8 ;  /* 0x0000000800117c82 */ /* 0x000fe20008000000 */
[----:B------:R-:W-:Y:S05]  /*3f60*/  BRA.U UP0, `(.L_x_62) ;  /* 0xfffffffd002c7547 */ /* 0x000fea000b83ffff */
.L_x_59:
[----:B------:R-:W-:Y:S01]  /*3f70*/  UIADD3 UR4, UPT, UPT, UR23, 0x1, URZ ;  /* 0x0000000117047890 */ /* 0x000fe2000fffe0ff */
[----:B------:R-:W-:Y:S01]  /*3f80*/  LOP3.LUT R3, R3, 0x1, RZ, 0x3c, !PT ;  /* 0x0000000103037812 */ /* 0x000fe200078e3cff */
[----:B---3--:R-:W-:Y:S02]  /*3f90*/  UIADD3 UR5, UPT, UPT, UR24, 0x120, URZ ;  /* 0x0000012018057890 */ /* 0x008fe4000fffe0ff */
[----:B------:R-:W-:-:S04]  /*3fa0*/  UISETP.NE.AND UP0, UPT, UR4, 0x2, UPT ;  /* 0x000000020400788c */ /* 0x000fc8000bf05270 */
[----:B------:R-:W-:Y:S02]  /*3fb0*/  USEL UR6, URZ, 0x1, UP0 ;  /* 0x00000001ff067887 */ /* 0x000fe40008000000 */
[----:B------:R-:W-:Y:S01]  /*3fc0*/  USEL UR23, UR4, URZ, UP0 ;  /* 0x000000ff04177287 */ /* 0x000fe20008000000 */
[----:B------:R2:W-:Y:S03]  /*3fd0*/  UTCBAR [UR5], URZ ;  /* 0x000000ff050073e9 */ /* 0x0005e600080000ff */
[----:B------:R-:W-:Y:S01]  /*3fe0*/  LOP3.LUT R8, R8, UR6, RZ, 0x3c, !PT ;  /* 0x0000000608087c12 */ /* 0x000fe2000f8e3cff */
[----:B------:R-:W-:Y:S07]  /*3ff0*/  @P3 BRA `(.L_x_63) ;  /* 0xfffffff800a03947 */ /* 0x000fee000383ffff */
[----:B------:R-:W3:Y:S01]  /*4000*/  S2UR UR6, SR_CgaCtaId ;  /* 0x00000000000679c3 */ /* 0x000ee20000008800 */
[----:B------:R-:W-:Y:S01]  /*4010*/  ELECT P0, URZ, PT ;  /* 0x0000000000ff782f */ /* 0x000fe20003800000 */
[----:B-1----:R-:W-:Y:S01]  /*4020*/  IMAD.MOV.U32 R0, RZ, RZ, 0x1 ;  /* 0x00000001ff007424 */ /* 0x002fe200078e00ff */
[----:B------:R-:W-:Y:S01]  /*4030*/  UIADD3 UR20, UPT, UPT, UR20, 0x130, URZ ;  /* 0x0000013014147890 */ /* 0x000fe2000fffe0ff */
[----:B------:R-:W-:Y:S01]  /*4040*/  SHF.L.U32 R2, R8, 0x1f, RZ ;  /* 0x0000001f08027819 */ /* 0x000fe200000006ff */
[----:B------:R-:W-:-:S03]  /*4050*/  UMOV UR4, 0x40 ;  /* 0x0000004000047882 */ /* 0x000fc60000000000 */
[----:B------:R-:W-:Y:S01]  /*4060*/  UVIRTCOUNT.DEALLOC.SMPOOL 0x80 ;  /* 0x000000800000784c */ /* 0x000fe20000000000 */
[----:B---3--:R-:W-:Y:S02]  /*4070*/  ULEA UR6, UR6, UR4, 0x18 ;  /* 0x0000000406067291 */ /* 0x008fe4000f8ec0ff */
[----:B------:R-:W-:-:S07]  /*4080*/  ULEA UR4, UR23, UR20, 0x3 ;  /* 0x0000001417047291 */ /* 0x000fce000f8e18ff */
[----:B------:R1:W-:Y:S02]  /*4090*/  @P0 STS.U8 [UR6+0x1c], R0 ;  /* 0x00001c00ff000988 */ /* 0x0003e40008000006 */
[----:B------:R-:W3:Y:S02]  /*40a0*/  SYNCS.PHASECHK.TRANS64.TRYWAIT P0, [UR4], R2 ;  /* 0x00000002ff0075a7 */ /* 0x000ee40008001104 */
[----:B-1-3--:R-:W-:Y:S05]  /*40b0*/  @!P0 BRA `(.L_x_64) ;  /* 0x0000004400548947 */ /* 0x00afea0003800000 */
.L_x_155:
[----:B------:R-:W-:-:S04]  /*40c0*/  UIADD3 UR4, UPT, UPT, UR23, 0x1, URZ ;  /* 0x0000000117047890 */ /* 0x000fc8000fffe0ff */
[----:B------:R-:W-:-:S04]  /*40d0*/  UISETP.NE.AND UP0, UPT, UR4, 0x2, UPT ;  /* 0x000000020400788c */ /* 0x000fc8000bf05270 */
[----:B--2---:R-:W-:Y:S02]  /*40e0*/  USEL UR5, URZ, 0x1, UP0 ;  /* 0x00000001ff057887 */ /* 0x004fe40008000000 */
[----:B------:R-:W-:-:S04]  /*40f0*/  USEL UR4, UR4, URZ, UP0 ;  /* 0x000000ff04047287 */ /* 0x000fc80008000000 */
[----:B------:R-:W-:Y:S01]  /*4100*/  ULEA UR4, UR4, UR20, 0x3 ;  /* 0x0000001404047291 */ /* 0x000fe2000f8e18ff */
[----:B-1----:R-:W-:-:S04]  /*4110*/  LOP3.LUT R2, R8, UR5, RZ, 0x3c, !PT ;  /* 0x0000000508027c12 */ /* 0x002fc8000f8e3cff */
[----:B------:R-:W-:-:S04]  /*4120*/  SHF.L.U32 R2, R2, 0x1f, RZ ;  /* 0x0000001f02027819 */ /* 0x000fc800000006ff */
[----:B------:R-:W1:Y:S02]  /*4130*/  SYNCS.PHASECHK.TRANS64.TRYWAIT P0, [UR4], R2 ;  /* 0x00000002ff0075a7 */ /* 0x000e640008001104 */
[----:B-1----:R-:W-:Y:S05]  /*4140*/  @!P0 BRA `(.L_x_65) ;  /* 0x0000004400488947 */ /* 0x002fea0003800000 */
.L_x_157:
[----:B------:R-:W-:Y:S01]  /*4150*/  NOP ;  /* 0x0000000000007918 */ /* 0x000fe20000000000 */
[----:B-1----:R-:W1:Y:S01]  /*4160*/  LDS R0, [UR6+0x14] ;  /* 0x00001406ff007984 */ /* 0x002e620008000800 */
[----:B------:R-:W-:Y:S01]  /*4170*/  LOP3.LUT R3, R9, 0xffff, RZ, 0xc0, !PT ;  /* 0x0000ffff09037812 */ /* 0x000fe200078ec0ff */
[----:B------:R-:W-:-:S03]  /*4180*/  IMAD.MOV.U32 R2, RZ, RZ, 0xffff ;  /* 0x0000ffffff027424 */ /* 0x000fc600078e00ff */
[----:B------:R-:W-:-:S04]  /*4190*/  SHF.R.U32.HI R3, RZ, 0x5, R3 ;  /* 0x00000005ff037819 */ /* 0x000fc80000011603 */
[----:B------:R-:W-:-:S04]  /*41a0*/  SHF.L.U32 R2, R2, R3, RZ ;  /* 0x0000000302027219 */ /* 0x000fc800000006ff */
[----:B-1----:R-:W-:-:S04]  /*41b0*/  LOP3.LUT R0, R0, R2, RZ, 0xc0, !PT ;  /* 0x0000000200007212 */ /* 0x002fc800078ec0ff */
[----:B------:R-:W-:Y:S01]  /*41c0*/  ISETP.NE.AND P0, PT, R0, R2, PT ;  /* 0x000000020000720c */ /* 0x000fe20003f05270 */
[----:B------:R-:W-:-:S05]  /*41d0*/  IMAD.MOV.U32 R0, RZ, RZ, 0x1 ;  /* 0x00000001ff007424 */ /* 0x000fca00078e00ff */
[----:B------:R-:W-:-:S07]  /*41e0*/  SHF.L.U32 R0, R0, R3, RZ ;  /* 0x0000000300007219 */ /* 0x000fce00000006ff */
[----:B------:R-:W-:Y:S05]  /*41f0*/  @P0 BRA `(.L_x_66) ;  /* 0x00000000005c0947 */ /* 0x000fea0003800000 */
[----:B------:R-:W1:Y:S02]  /*4200*/  LDS R3, [UR6+0x18] ;  /* 0x00001806ff037984 */ /* 0x000e640008000800 */
[----:B-1----:R-:W-:-:S04]  /*4210*/  LOP3.LUT R3, R3, R0, RZ, 0xc0, !PT ;  /* 0x0000000003037212 */ /* 0x002fc800078ec0ff */
[----:B------:R-:W-:-:S13]  /*4220*/  ISETP.NE.AND P0, PT, R3, R0, PT ;  /* 0x000000000300720c */ /* 0x000fda0003f05270 */
[----:B------:R-:W-:Y:S05]  /*4230*/  @P0 BRA `(.L_x_67) ;  /* 0x0000000000400947 */ /* 0x000fea0003800000 */
[----:B------:R-:W-:Y:S01]  /*4240*/  R2UR UR4, R2 ;  /* 0x00000000020472ca */ /* 0x000fe200000e0000 */
[----:B------:R-:W1:Y:S01]  /*4250*/  S2R R3, SR_LANEID ;  /* 0x0000000000037919 */ /* 0x000e620000000000 */
[----:B------:R-:W-:-:S04]  /*4260*/  LOP3.LUT R0, RZ, R0, RZ, 0x33, !PT ;  /* 0x00000000ff007212 */ /* 0x000fc800078e33ff */
[----:B------:R-:W2:Y:S07]  /*4270*/  REDUX UR7, R0 ;  /* 0x00000000000773c4 */ /* 0x000eae0000000000 */
[----:B------:R-:W-:-:S03]  /*4280*/  ULOP3.LUT UR5, URZ, UR4, URZ, 0x33, !UPT ;  /* 0x00000004ff057292 */ /* 0x000fc6000f8e33ff */
[----:B------:R-:W-:Y:S02]  /*4290*/  VOTEU.ANY UR4, UPT, PT ;  /* 0x0000000000047886 */ /* 0x000fe400038e0100 */
[----:B------:R-:W-:Y:S01]  /*42a0*/  UFLO.U32 UR4, UR4 ;  /* 0x00000004000472bd */ /* 0x000fe200080e0000 */
[----:B------:R-:W-:-:S04]  /*42b0*/  IMAD.U32 R2, RZ, RZ, UR5 ;  /* 0x00000005ff027e24 */ /* 0x000fc8000f8e00ff */
[----:B------:R-:W3:Y:S02]  /*42c0*/  REDUX UR8, R2 ;  /* 0x00000000020873c4 */ /* 0x000ee40000000000 */
[----:B------:R1:W-:Y:S01]  /*42d0*/  UTCATOMSWS.AND URZ, UR5 ;  /* 0x0000000500ff79e3 */ /* 0x0003e20008000000 */
[----:B--2---:R-:W-:Y:S01]  /*42e0*/  IMAD.U32 R0, RZ, RZ, UR7 ;  /* 0x00000007ff007e24 */ /* 0x004fe2000f8e00ff */
[----:B-1----:R-:W-:Y:S01]  /*42f0*/  ISETP.EQ.U32.AND P0, PT, R3, UR4, PT ;  /* 0x0000000403007c0c */ /* 0x002fe2000bf02070 */
[----:B---3--:R-:W-:-:S12]  /*4300*/  IMAD.U32 R2, RZ, RZ, UR8 ;  /* 0x00000008ff027e24 */ /* 0x008fd8000f8e00ff */
[----:B------:R1:W-:Y:S04]  /*4310*/  @P0 ATOMS.AND RZ, [UR6+0x14], R2 ;  /* 0x00001402ffff098c */ /* 0x0003e8000a800006 */
[----:B------:R1:W-:Y:S01]  /*4320*/  @P0 ATOMS.AND RZ, [UR6+0x18], R0 ;  /* 0x00001800ffff098c */ /* 0x0003e2000a800006 */
[----:B------:R-:W-:Y:S05]  /*4330*/  BRA `(.L_x_68) ;  /* 0x0000000000147947 */ /* 0x000fea0003800000 */
.L_x_67:
[----:B------:R-:W-:Y:S02]  /*4340*/  MOV R2, 0x4360 ;  /* 0x0000436000027802 */ /* 0x000fe40000000f00 */
[----:B----45:R-:W-:Y:S05]  /*4350*/  CALL.REL.NOINC `($__internal_0_$__cuda_sm10x_tcgen05_guardrail_trap_col_being_dealloced_not_returned_by_alloc) ;  /* 0x0000004400bc7944 */ /* 0x030fea0003c00000 */
[----:B------:R-:W-:Y:S05]  /*4360*/  BRA `(.L_x_68) ;  /* 0x0000000000087947 */ /* 0x000fea0003800000 */
.L_x_66:
[----:B------:R-:W-:Y:S02]  /*4370*/  MOV R2, 0x4390 ;  /* 0x0000439000027802 */ /* 0x000fe40000000f00 */
[----:B----45:R-:W-:Y:S05]  /*4380*/  CALL.REL.NOINC `($__internal_2_$__cuda_sm10x_tcgen05_guardrail_trap_unallocated_columns_being_dealloced) ;  /* 0x0000004400c87944 */ /* 0x030fea0003c00000 */
.L_x_68:
[----:B------:R-:W-:Y:S01]  /*4390*/  NOP ;  /* 0x0000000000007918 */ /* 0x000fe20000000000 */
[----:B------:R-:W-:Y:S05]  /*43a0*/  EXIT ;  /* 0x000000000000794d */ /* 0x000fea0003800000 */
.L_x_52:
[----:B------:R-:W-:-:S09]  /*43b0*/  UISETP.NE.OR UP0, UPT, UR15, 0x3, !UP2 ;  /* 0x000000030f00788c */ /* 0x000fd2000d705670 */
[----:B------:R-:W-:Y:S05]  /*43c0*/  BRA.U UP0, `(.L_x_69) ;  /* 0x0000001100747547 */ /* 0x000fea000b800000 */
[----:B------:R-:W2:Y:S01]  /*43d0*/  LDC.64 R2, c[0x0][0x988] ;  /* 0x00026200ff027b82 */ /* 0x000ea20000000a00 */
[----:B------:R-:W3:Y:S01]  /*43e0*/  LDCU UR27, c[0x0][0x370] ;  /* 0x00006e00ff1b77ac */ /* 0x000ee20008000800 */
[----:B------:R-:W-:Y:S01]  /*43f0*/  R2UR UR45, R44 ;  /* 0x000000002c2d72ca */ /* 0x000fe200000e0000 */
[----:B------:R-:W-:Y:S01]  /*4400*/  IMAD.MOV.U32 R11, RZ, RZ, 0x1 ;  /* 0x00000001ff0b7424 */ /* 0x000fe200078e00ff */
[----:B------:R-:W-:Y:S01]  /*4410*/  R2UR UR44, R45 ;  /* 0x000000002d2c72ca */ /* 0x000fe200000e0000 */
[----:B------:R-:W4:Y:S01]  /*4420*/  LDCU.128 UR28, c[0x0][0xc10] ;  /* 0x00018200ff1c77ac */ /* 0x000f220008000c00 */
[----:B------:R-:W-:Y:S02]  /*4430*/  IMAD.MOV.U32 R10, RZ, RZ, RZ ;  /* 0x000000ffff0a7224 */ /* 0x000fe400078e00ff */
[----:B------:R-:W1:Y:S01]  /*4440*/  S2UR UR6, SR_CgaCtaId ;  /* 0x00000000000679c3 */ /* 0x000e620000008800 */
[----:B------:R-:W4:Y:S01]  /*4450*/  LDCU UR26, c[0x0][0x374] ;  /* 0x00006e80ff1a77ac */ /* 0x000f220008000800 */
[----:B------:R-:W-:Y:S01]  /*4460*/  IMAD.MOV.U32 R9, RZ, RZ, 0x1000 ;  /* 0x00001000ff097424 */ /* 0x000fe200078e00ff */
[----:B------:R-:W3:Y:S05]  /*4470*/  LDCU.128 UR32, c[0x0][0xa80] ;  /* 0x00015000ff2077ac */ /* 0x000eea0008000c00 */
[----:B------:R-:W3:Y:S01]  /*4480*/  LDC.64 R12, c[0x0][0x348] ;  /* 0x0000d200ff0c7b82 */ /* 0x000ee20000000a00 */
[----:B------:R-:W3:Y:S01]  /*4490*/  LDCU UR17, c[0x0][0xc0c] ;  /* 0x00018180ff1177ac */ /* 0x000ee20008000800 */
[----:B------:R-:W3:Y:S01]  /*44a0*/  LDCU UR47, c[0x0][0xc20] ;  /* 0x00018400ff2f77ac */ /* 0x000ee20008000800 */
[----:B--2---:R-:W-:Y:S01]  /*44b0*/  ISETP.NE.U32.AND P0, PT, R2, RZ, PT ;  /* 0x000000ff0200720c */ /* 0x004fe20003f05070 */
[----:B------:R-:W2:Y:S03]  /*44c0*/  LDCU UR4, c[0x0][0xc30] ;  /* 0x00018600ff0477ac */ /* 0x000ea60008000800 */
[----:B------:R-:W-:Y:S01]  /*44d0*/  ISETP.NE.AND.EX P0, PT, R3, RZ, PT, P0 ;  /* 0x000000ff0300720c */ /* 0x000fe20003f05300 */
[----:B------:R-:W2:Y:S01]  /*44e0*/  LDCU.128 UR40, c[0x0][0xa90] ;  /* 0x00015200ff2877ac */ /* 0x000ea20008000c00 */
[----:B------:R-:W2:Y:S01]  /*44f0*/  LDC.64 R2, c[0x0][0x990] ;  /* 0x00026400ff027b82 */ /* 0x000ea20000000a00 */
[----:B------:R-:W-:Y:S01]  /*4500*/  UMOV UR24, 0x400 ;  /* 0x0000040000187882 */ /* 0x000fe20000000000 */
[----:B----4-:R-:W-:-:S02]  /*4510*/  UIMAD.WIDE.U32 UR8, UR26, UR31, URZ ;  /* 0x0000001f1a0872a5 */ /* 0x010fc4000f8e00ff */
[----:B-1----:R-:W-:Y:S02]  /*4520*/  ULEA UR24, UR6, UR24, 0x18 ;  /* 0x0000001806187291 */ /* 0x002fe4000f8ec0ff */
[----:B---3--:R-:W-:Y:S02]  /*4530*/  UIMAD.WIDE.U32 UR6, UR27, UR28, URZ ;  /* 0x0000001c1b0672a5 */ /* 0x008fe4000f8e00ff */
[----:B------:R-:W-:Y:S02]  /*4540*/  UISETP.NE.AND UP5, UPT, UR32, 0x1, UPT ;  /* 0x000000012000788c */ /* 0x000fe4000bfa5270 */
[----:B------:R-:W-:Y:S02]  /*4550*/  UIADD3 UR36, UPT, UPT, UR24, 0x118, URZ ;  /* 0x0000011818247890 */ /* 0x000fe4000fffe0ff */
[----:B------:R-:W-:Y:S01]  /*4560*/  UISETP.GE.AND UP0, UPT, UR39, 0x1, UPT ;  /* 0x000000012700788c */ /* 0x000fe2000bf06270 */
[----:B------:R-:W-:Y:S01]  /*4570*/  UMOV UR38, UR7 ;  /* 0x0000000700267c82 */ /* 0x000fe20008000000 */
[----:B------:R-:W-:Y:S01]  /*4580*/  UMOV UR37, UR9 ;  /* 0x0000000900257c82 */ /* 0x000fe20008000000 */
[----:B------:R-:W-:-:S02]  /*4590*/  UISETP.NE.AND UP1, UPT, UR17, 0x1, UPT ;  /* 0x000000011100788c */ /* 0x000fc4000bf25270 */
[----:B------:R-:W-:Y:S01]  /*45a0*/  UISETP.NE.AND UP0, UPT, UR30, 0x1, UPT ;  /* 0x000000011e00788c */ /* 0x000fe2000bf05270 */
[----:B------:R-:W-:Y:S01]  /*45b0*/  UMOV UR23, URZ ;  /* 0x000000ff00177c82 */ /* 0x000fe20008000000 */
[----:B------:R-:W1:Y:S01]  /*45c0*/  LDCU UR48, c[0x0][0xaa0] ;  /* 0x00015400ff3077ac */ /* 0x000e620008000800 */
[----:B------:R-:W-:Y:S02]  /*45d0*/  UPLOP3.LUT UP4, UPT, UPT, UPT, UPT, 0x40, 0x4 ;  /* 0x000000000004789c */ /* 0x000fe40003f8e870 */
[----:B------:R-:W-:Y:S01]  /*45e0*/  UISETP.NE.AND UP6, UPT, UR39, 0x1, UPT ;  /* 0x000000012700788c */ /* 0x000fe2000bfc5270 */
[----:B------:R-:W3:Y:S01]  /*45f0*/  LDCU.64 UR18, c[0x0][0xc28] ;  /* 0x00018500ff1277ac */ /* 0x000ee20008000a00 */
[----:B--2---:R-:W-:Y:S02]  /*4600*/  UISETP.NE.AND UP2, UPT, UR4, 0x1, UPT ;  /* 0x000000010400788c */ /* 0x004fe4000bf45270 */
[----:B------:R-:W-:Y:S02]  /*4610*/  UPRMT UR36, URZ, 0x654, UR36 ;  /* 0x00000654ff247896 */ /* 0x000fe40008000024 */
[----:B------:R-:W-:-:S02]  /*4620*/  USHF.R.U32.HI UR38, URZ, UR29, UR38 ;  /* 0x0000001dff267299 */ /* 0x000fc40008011626 */
[----:B------:R-:W-:Y:S02]  /*4630*/  USHF.R.U32.HI UR37, URZ, UR47, UR37 ;  /* 0x0000002fff257299 */ /* 0x000fe40008011625 */
[----:B------:R-:W-:Y:S02]  /*4640*/  UISETP.NE.AND UP1, UPT, UR35, 0x1, UPT ;  /* 0x000000012300788c */ /* 0x000fe4000bf25270 */
[----:B------:R-:W-:Y:S01]  /*4650*/  UISETP.NE.AND UP0, UPT, UR42, 0x1, UPT ;  /* 0x000000012a00788c */ /* 0x000fe2000bf05270 */
[----:B------:R-:W-:-:S10]  /*4660*/  VOTEU.ANY UP5, P0 ;  /* 0x0000000000ff7886 */ /* 0x000fd400000a0100 */
.L_x_78:
[----:B------:R-:W-:Y:S04]  /*4670*/  SHF.L.U32 R4, R10, 0x1f, RZ ;  /* 0x0000001f0a047819 */ /* 0x000fe800000006ff */
[----:B--2---:R-:W2:Y:S02]  /*4680*/  SYNCS.PHASECHK.TRANS64.TRYWAIT P0, [UR24+0x110], R4 ;  /* 0x00011004ff0075a7 */ /* 0x004ea40008001118 */
[----:B--2---:R-:W-:Y:S05]  /*4690*/  @!P0 BRA `(.L_x_70) ;  /* 0x00000040000c8947 */ /* 0x004fea0003800000 */
.L_x_159:
[----:B--2---:R-:W2:Y:S01]  /*46a0*/  LDS.128 R4, [UR24+0x150] ;  /* 0x00015018ff047984 */ /* 0x004ea20008000c00 */
[----:B------:R-:W-:Y:S01]  /*46b0*/  UISETP.GE.AND UP0, UPT, UR39, 0x1, UPT ;  /* 0x000000012700788c */ /* 0x000fe2000bf06270 */
[----:B------:R-:W-:Y:S01]  /*46c0*/  @!PT LDS RZ, [RZ] ;  /* 0x00000000fffff984 */ /* 0x000fe20000000800 */
[----:B------:R-:W-:Y:S01]  /*46d0*/  @!PT LDS RZ, [RZ] ;  /* 0x00000000fffff984 */ /* 0x000fe20000000800 */
[----:B------:R-:W-:Y:S01]  /*46e0*/  @!PT LDS RZ, [RZ] ;  /* 0x00000000fffff984 */ /* 0x000fe20000000800 */
[----:B------:R-:W-:Y:S01]  /*46f0*/  @!PT LDS RZ, [RZ] ;  /* 0x00000000fffff984 */ /* 0x000fe20000000800 */
[----:B------:R4:W-:Y:S06]  /*4700*/  MEMBAR.ALL.CTA ;  /* 0x0000000000007992 */ /* 0x0009ec0000008000 */
[----:B----4-:R-:W4:Y:S02]  /*4710*/  FENCE.VIEW.ASYNC.S ;  /* 0x00000000000073c6 */ /* 0x010f240000000000 */
[----:B----4-:R-:W-:Y:S01]  /*4720*/  SYNCS.ARRIVE.TRANS64.RED.A1T0 RZ, [UR36], RZ ;  /* 0x000000ffffff79a7 */ /* 0x010fe20008100424 */
[----:B--2---:R-:W-:Y:S11]  /*4730*/  LOP3.LUT P0, RZ, R6, 0x1, RZ, 0xc0, !PT ;  /* 0x0000000106ff7812 */ /* 0x004ff6000780c0ff */
[----:B------:R-:W-:Y:S02]  /*4740*/  @!UPT UIADD3 URZ, UPT, UPT, URZ, URZ, URZ ;  /* 0x000000fffffff290 */ /* 0x000fe4000fffe0ff */
[----:B------:R-:W-:Y:S01]  /*4750*/  VOTEU.ANY UP1, P0 ;  /* 0x0000000000ff7886 */ /* 0x000fe20000020100 */
[----:B------:R-:W-:Y:S11]  /*4760*/  PLOP3.LUT P0, PT, PT, PT, UP1, 0x80, 0x8 ;  /* 0x000000000008781c */ /* 0x000ff60003f0f018 */
[----:B------:R-:W-:Y:S02]  /*4770*/  @!UPT UIADD3 URZ, UPT, UPT, URZ, URZ, URZ ;  /* 0x000000fffffff290 */ /* 0x000fe4000fffe0ff */
[----:B------:R-:W-:Y:S02]  /*4780*/  @P0 MOV R8, R4 ;  /* 0x0000000400080202 */ /* 0x000fe40000000f00 */
[----:B------:R-:W-:Y:S02]  /*4790*/  @P0 LOP3.LUT R0, R5, 0xffff, RZ, 0xc0, !PT ;  /* 0x0000ffff05000812 */ /* 0x000fe400078ec0ff */
[----:B------:R-:W-:Y:S02]  /*47a0*/  @P0 R2UR UR5, R8 ;  /* 0x00000000080502ca */ /* 0x000fe400000e0000 */
[----:B------:R-:W-:Y:S11]  /*47b0*/  @P0 R2UR UR4, R0 ;  /* 0x00000000000402ca */ /* 0x000ff600000e0000 */
[----:B------:R-:W-:Y:S02]  /*47c0*/  @UP1 UMOV UR16, UR5 ;  /* 0x0000000500101c82 */ /* 0x000fe40008000000 */
[----:B------:R-:W-:Y:S01]  /*47d0*/  @UP1 UMOV UR15, UR4 ;  /* 0x00000004000f1c82 */ /* 0x000fe20008000000 */
[----:B------:R-:W-:Y:S05]  /*47e0*/  BRA.U !UP0, `(.L_x_71) ;  /* 0x0000000108b47547 */ /* 0x000fea000b800000 */
[----:B------:R-:W-:Y:S02]  /*47f0*/  UIMAD.WIDE.U32 UR8, UR15, UR31, URZ ;  /* 0x0000001f0f0872a5 */ /* 0x000fe4000f8e00ff */
[----:B------:R-:W-:Y:S02]  /*4800*/  UP2UR UR14, UPR, URZ, 0x2 ;  /* 0x00000002ff0e7883 */ /* 0x000fe40008000000 */
[----:B------:R-:W-:Y:S02]  /*4810*/  UISETP.NE.AND UP1, UPT, UR30, 0x1, UPT ;  /* 0x000000011e00788c */ /* 0x000fe4000bf25270 */
[----:B------:R-:W-:Y:S02]  /*4820*/  UIMAD.WIDE.U32 UR10, UR16, UR28, URZ ;  /* 0x0000001c100a72a5 */ /* 0x000fe4000f8e00ff */
[----:B------:R-:W-:Y:S02]  /*4830*/  USEL UR4, UR26, UR37, !UP1 ;  /* 0x000000251a047287 */ /* 0x000fe4000c800000 */
[----:B------:R-:W-:Y:S02]  /*4840*/  UISETP.NE.AND UP0, UPT, UR17, 0x1, UPT ;  /* 0x000000011100788c */ /* 0x000fe4000bf05270 */
[----:B---3--:R-:W-:Y:S02]  /*4850*/  UIMAD.WIDE.U32 UR12, UR4, UR18, URZ ;  /* 0x00000012040c72a5 */ /* 0x008fe4000f8e00ff */
[----:B------:R-:W-:Y:S01]  /*4860*/  USEL UR7, UR27, UR38, !UP0 ;  /* 0x000000261b077287 */ /* 0x000fe2000c000000 */
[----:B------:R-:W-:Y:S02]  /*4870*/  UMOV UR5, UR9 ;  /* 0x0000000900057c82 */ /* 0x000fe40008000000 */
[----:B------:R-:W-:Y:S02]  /*4880*/  USHF.R.U32.HI UR6, URZ, UR47, UR5 ;  /* 0x0000002fff067299 */ /* 0x000fe40008011605 */
[----:B------:R-:W-:Y:S02]  /*4890*/  UIMAD.WIDE.U32 UR20, UR7, UR18, URZ ;  /* 0x00000012071472a5 */ /* 0x000fe4000f8e00ff */
[----:B------:R-:W-:Y:S02]  /*48a0*/  USEL UR6, UR15, UR6, !UP1 ;  /* 0x000000060f067287 */ /* 0x000fe4000c800000 */
[----:B------:R-:W-:Y:S01]  /*48b0*/  UISETP.NE.AND UP1, UPT, UR14, URZ, UPT ;  /* 0x000000ff0e00728c */ /* 0x000fe2000bf25270 */
[----:B------:R-:W-:Y:S01]  /*48c0*/  UMOV UR5, UR11 ;  /* 0x0000000b00057c82 */ /* 0x000fe20008000000 */
[----:B------:R-:W-:Y:S02]  /*48d0*/  UIMAD.WIDE.U32 UR10, UR6, UR18, URZ ;  /* 0x00000012060a72a5 */ /* 0x000fe4000f8e00ff */
[----:B------:R-:W-:Y:S03]  /*48e0*/  USHF.R.U32.HI UR8, URZ, UR29, UR5 ;  /* 0x0000001dff087299 */ /* 0x000fe60008011605 */
[----:B------:R-:W-:Y:S02]  /*48f0*/  UMOV UR5, UR13 ;  /* 0x0000000d00057c82 */ /* 0x000fe40008000000 */
[----:B------:R-:W-:Y:S03]  /*4900*/  @UP6 USHF.R.U32.HI UR4, URZ, UR19, UR5 ;  /* 0x00000013ff046299 */ /* 0x000fe60008011605 */
[----:B------:R-:W-:Y:S01]  /*4910*/  UMOV UR5, UR21 ;  /* 0x0000001500057c82 */ /* 0x000fe20008000000 */
[----:B------:R-:W-:Y:S02]  /*4920*/  UIMAD UR4, UR39, UR4, URZ ;  /* 0x00000004270472a4 */ /* 0x000fe4000f8e02ff */
[----:B------:R-:W-:Y:S02]  /*4930*/  @UP6 USHF.R.U32.HI UR7, URZ, UR19, UR5 ;  /* 0x00000013ff076299 */ /* 0x000fe40008011605 */
[----:B------:R-:W-:Y:S02]  /*4940*/  USEL UR5, UR16, UR8, !UP0 ;  /* 0x0000000810057287 */ /* 0x000fe4000c000000 */
[----:B------:R-:W-:Y:S02]  /*4950*/  UIMAD UR8, UR39, UR7, URZ ;  /* 0x00000007270872a4 */ /* 0x000fe4000f8e02ff */
[----:B------:R-:W-:Y:S03]  /*4960*/  UISETP.GE.AND UP0, UPT, UR6, UR4, UPT ;  /* 0x000000040600728c */ /* 0x000fe6000bf06270 */
[----:B------:R-:W-:Y:S01]  /*4970*/  UMOV UR4, UR11 ;  /* 0x0000000b00047c82 */ /* 0x000fe20008000000 */
[----:B------:R-:W-:Y:S02]  /*4980*/  UISETP.GE.OR UP0, UPT, UR5, UR8, UP0 ;  /* 0x000000080500728c */ /* 0x000fe40008706670 */
[----:B------:R-:W-:Y:S02]  /*4990*/  USHF.R.U32.HI UR4, URZ, UR19, UR4 ;  /* 0x00000013ff047299 */ /* 0x000fe40008011604 */
[----:B------:R-:W-:Y:S02]  /*49a0*/  UIMAD.WIDE.U32 UR8, UR5, UR18, URZ ;  /* 0x00000012050872a5 */ /* 0x000fe4000f8e00ff */
[----:B------:R-:W-:Y:S04]  /*49b0*/  USEL UR10, UR6, UR4, !UP6 ;  /* 0x00000004060a7287 */ /* 0x000fe8000f000000 */
[----:B------:R-:W-:Y:S01]  /*49c0*/  UIADD3 UR11, UPT, UPT, -UR10, URZ, URZ ;  /* 0x000000ff0a0b7290 */ /* 0x000fe2000fffe1ff */
[----:B------:R-:W-:Y:S02]  /*49d0*/  @!UP0 UMOV UR4, UR9 ;  /* 0x0000000900048c82 */ /* 0x000fe40008000000 */
[----:B------:R-:W-:Y:S02]  /*49e0*/  @!UP0 USHF.R.U32.HI UR4, URZ, UR19, UR4 ;  /* 0x00000013ff048299 */ /* 0x000fe40008011604 */
[----:B------:R-:W-:Y:S02]  /*49f0*/  UIMAD UR8, UR39, UR11, UR6 ;  /* 0x0000000b270872a4 */ /* 0x000fe4000f8e0206 */
[----:B------:R-:W-:Y:S04]  /*4a00*/  @!UP0 USEL UR4, UR5, UR4, !UP6 ;  /* 0x0000000405048287 */ /* 0x000fe8000f000000 */
[----:B------:R-:W-:Y:S02]  /*4a10*/  @!UP0 UIMAD UR8, UR7, UR8, UR4 ;  /* 0x00000008070882a4 */ /* 0x000fe4000f8e0204 */
[----:B------:R-:W-:Y:S02]  /*4a20*/  @!UP0 UIADD3 UR9, UPT, UPT, UR10, -UR4, URZ ;  /* 0x800000040a098290 */ /* 0x000fe4000fffe0ff */
[----:B------:R-:W-:Y:S02]  /*4a30*/  UIADD3 UR4, UPT, UPT, -UR5, URZ, URZ ;  /* 0x000000ff05047290 */ /* 0x000fe4000fffe1ff */
[----:B------:R-:W-:Y:S02]  /*4a40*/  UIADD3 UR7, UPT, UPT, -UR6, URZ, URZ ;  /* 0x000000ff06077290 */ /* 0x000fe4000fffe1ff */
[----:B------:R-:W-:Y:S02]  /*4a50*/  @!UP0 UIMAD UR6, UR9, UR39, UR5 ;  /* 0x00000027090682a4 */ /* 0x000fe4000f8e0205 */
[----:B------:R-:W-:Y:S02]  /*4a60*/  UIMAD UR16, UR17, UR4, UR16 ;  /* 0x00000004111072a4 */ /* 0x000fe4000f8e0210 */
[----:B------:R-:W-:Y:S01]  /*4a70*/  UIMAD UR15, UR30, UR7, UR15 ;  /* 0x000000071e0f72a4 */ /* 0x000fe2000f8e020f */
[----:B------:R-:W-:Y:S02]  /*4a80*/  @!UP0 UMOV UR5, UR8 ;  /* 0x0000000800058c82 */ /* 0x000fe40008000000 */
[----:B------:R-:W-:Y:S02]  /*4a90*/  UIMAD UR16, UR5, UR17, UR16 ;  /* 0x00000011051072a4 */ /* 0x000fe4000f8e0210 */
[----:B------:R-:W-:Y:S11]  /*4aa0*/  UIMAD UR15, UR6, UR30, UR15 ;  /* 0x0000001e060f72a4 */ /* 0x000ff6000f8e020f */
[----:B------:R-:W-:Y:S01]  /*4ab0*/  @!UPT UIADD3 URZ, UPT, UPT, URZ, URZ, URZ ;  /* 0x000000fffffff290 */ /* 0x000fe2000fffe0ff */
.L_x_71:
[----:B------:R-:W2:Y:S01]  /*4ac0*/  @!UP2 LDCU.128 UR8, c[0x0][0xc10] ;  /* 0x00018200ff08a7ac */ /* 0x000ea20008000c00 */
[C---:B------:R-:W-:Y:S02]  /*4ad0*/  ISETP.NE.U32.AND P2, PT, R2.reuse, RZ, PT ;  /* 0x000000ff0200720c */ /* 0x040fe40003f45070 */
[----:B------:R-:W-:Y:S02]  /*4ae0*/  ISETP.NE.U32.AND P1, PT, R2, RZ, PT ;  /* 0x000000ff0200720c */ /* 0x000fe40003f25070 */
[C---:B------:R-:W-:Y:S02]  /*4af0*/  ISETP.NE.AND.EX P2, PT, R3.reuse, RZ, PT, P2 ;  /* 0x000000ff0300720c */ /* 0x040fe40003f45320 */
[----:B------:R-:W-:Y:S01]  /*4b00*/  ISETP.NE.AND.EX P1, PT, R3, RZ, PT, P1 ;  /* 0x000000ff0300720c */ /* 0x000fe20003f25310 */
[----:B------:R-:W4:Y:S01]  /*4b10*/  @!UP2 LDCU UR5, c[0x0][0xc0c] ;  /* 0x00018180ff05a7ac */ /* 0x000f220008000800 */
[----:B------:R-:W-:Y:S02]  /*4b20*/  USHF.L.U32 UR25, UR22, 0x6, URZ ;  /* 0x0000000616197899 */ /* 0x000fe400080006ff */
[----:B--2---:R-:W-:Y:S07]  /*4b30*/  UIMAD.WIDE.U32 UR6, UR16, UR8, URZ ;  /* 0x00000008100672a5 */ /* 0x004fee000f8e00ff */
[----:B------:R-:W-:Y:S01]  /*4b40*/  @!UP2 UMOV UR4, UR7 ;  /* 0x000000070004ac82 */ /* 0x000fe20008000000 */
[----:B----4-:R-:W-:Y:S02]  /*4b50*/  @!UP2 UISETP.NE.AND UP0, UPT, UR5, 0x1, UPT ;  /* 0x000000010500a88c */ /* 0x010fe4000bf05270 */
[----:B------:R-:W-:Y:S02]  /*4b60*/  @!UP2 USHF.R.U32.HI UR4, URZ, UR9, UR4 ;  /* 0x00000009ff04a299 */ /* 0x000fe40008011604 */
[----:B------:R-:W-:Y:S02]  /*4b70*/  UIMAD.WIDE.U32 UR6, UR15, UR11, URZ ;  /* 0x0000000b0f0672a5 */ /* 0x000fe4000f8e00ff */
[----:B------:R-:W-:Y:S02]  /*4b80*/  @!UP2 USEL UR8, UR16, UR4, !UP0 ;  /* 0x000000041008a287 */ /* 0x000fe4000c000000 */
[----:B------:R-:W-:Y:S03]  /*4b90*/  @!UP2 UISETP.NE.AND UP0, UPT, UR10, 0x1, UPT ;  /* 0x000000010a00a88c */ /* 0x000fe6000bf05270 */
[----:B------:R-:W-:Y:S02]  /*4ba0*/  @!UP2 UMOV UR6, UR7 ;  /* 0x000000070006ac82 */ /* 0x000fe40008000000 */
[----:B------:R-:W2:Y:S02]  /*4bb0*/  @!UP2 LDCU UR4, c[0x0][0xc20] ;  /* 0x00018400ff04a7ac */ /* 0x000ea40008000800 */
[----:B--2---:R-:W-:Y:S04]  /*4bc0*/  @!UP2 USHF.R.U32.HI UR6, URZ, UR4, UR6 ;  /* 0x00000004ff06a299 */ /* 0x004fe80008011606 */
[----:B------:R-:W-:Y:S04]  /*4bd0*/  @!UP2 USEL UR6, UR15, UR6, !UP0 ;  /* 0x000000060f06a287 */ /* 0x000fe8000c000000 */
[----:B------:R-:W-:Y:S02]  /*4be0*/  @!UP2 UIADD3 UR4, UPT, UPT, -UR8, UR6, URZ ;  /* 0x000000060804a290 */ /* 0x000fe4000fffe1ff */
[----:B------:R-:W-:Y:S02]  /*4bf0*/  @!UP2 UIADD3 UR6, UPT, UPT, UR8, -UR6, URZ ;  /* 0x800000060806a290 */ /* 0x000fe4000fffe0ff */
[----:B------:R-:W-:Y:S02]  /*4c00*/  @!UP2 UIMAD UR16, UR4, UR5, UR16 ;  /* 0x000000050410a2a4 */ /* 0x000fe4000f8e0210 */
[----:B------:R-:W-:Y:S01]  /*4c10*/  @!UP2 UIMAD UR15, UR6, UR10, UR15 ;  /* 0x0000000a060fa2a4 */ /* 0x000fe2000f8e020f */
[----:B------:R-:W-:Y:S11]  /*4c20*/  BRA.U UP4, `(.L_x_72) ;  /* 0x0000000104107547 */ /* 0x000ff6000b800000 */
[----:B------:R-:W-:Y:S04]  /*4c30*/  MOV R8, UR46 ;  /* 0x0000002e00087c02 */ /* 0x000fe80008000f00 */
[----:B------:R-:W-:Y:S04]  /*4c40*/  SHF.L.U32 R8, R8, 0x1f, RZ ;  /* 0x0000001f08087819 */ /* 0x000fe800000006ff */
[----:B------:R-:W2:Y:S02]  /*4c50*/  SYNCS.PHASECHK.TRANS64.TRYWAIT P3, [UR24+0x108], R8 ;  /* 0x00010808ff0075a7 */ /* 0x000ea40008061118 */
[----:B--2---:R-:W-:Y:S05]  /*4c60*/  @!P3 BRA `(.L_x_73) ;  /* 0x0000003800b0b947 */ /* 0x004fea0003800000 */
.L_x_72:
[----:B------:R-:W-:Y:S05]  /*4c70*/  @!P2 BRA `(.L_x_74) ;  /* 0x000000000030a947 */ /* 0x000fea0003800000 */
[----:B------:R-:W-:Y:S01]  /*4c80*/  UPLOP3.LUT UP3, UPT, UPT, UPT, UP5, 0x80, 0x8 ;  /* 0x000000000008789c */ /* 0x000fe20003f6f050 */
[----:B------:R-:W-:Y:S01]  /*4c90*/  HFMA2 R51, -RZ, RZ, 0, 5.9604644775390625e-08 ;  /* 0x00000001ff337431 */ /* 0x000fe200000001ff */
[----:B------:R-:W4:Y:S04]  /*4ca0*/  LDCU.64 UR4, c[0x0][0x358] ;  /* 0x00006b00ff0477ac */ /* 0x000f280008000a00 */
[----:B------:R-:W-:Y:S11]  /*4cb0*/  PLOP3.LUT P2, PT, PT, PT, UP3, 0x80, 0x8 ;  /* 0x000000000008781c */ /* 0x000ff60003f4f038 */
[----:B------:R-:W-:Y:S02]  /*4cc0*/  @!UPT UIADD3 URZ, UPT, UPT, URZ, URZ, URZ ;  /* 0x000000fffffff290 */ /* 0x000fe4000fffe0ff */
[----:B------:R-:W1:Y:S01]  /*4cd0*/  @P2 LDC.64 R14, c[0x0][0x988] ;  /* 0x00026200ff0e2b82 */ /* 0x000e620000000a00 */
[----:B--2---:R-:W-:Y:S04]  /*4ce0*/  @P2 IMAD R0, R16, R2, RZ ;  /* 0x0000000210002224 */ /* 0x004fe800078e02ff */
[----:B-1----:R-:W-:Y:S01]  /*4cf0*/  @P2 IMAD.WIDE R14, R0, 0x4, R14 ;  /* 0x00000004000e2825 */ /* 0x002fe200078e020e */
[----:B------:R-:W-:Y:S04]  /*4d00*/  MOV R0, 0x1 ;  /* 0x0000000100007802 */ /* 0x000fe80000000f00 */
[----:B----45:R4:W5:Y:S01]  /*4d10*/  @P2 LDG.E R26, desc[UR4][R14.64] ;  /* 0x000000040e1a2981 */ /* 0x030962000c1e1900 */
[----:B------:R-:W-:Y:S01]  /*4d20*/  @!P2 PRMT R51, R0, 0x7610, R51 ;  /* 0x000076100033a816 */ /* 0x000fe20000000033 */
[----:B----4-:R-:W1:Y:S06]  /*4d30*/  @!P2 LDC R26, c[0x0][0x980] ;  /* 0x00026000ff1aab82 */ /* 0x010e6c0000000800 */
.L_x_74:
[----:B-1---5:R-:W-:Y:S01]  /*4d40*/  @!P1 FSETP.EQ.AND P2, PT, R26, RZ, PT ;  /* 0x000000ff1a00920b */ /* 0x022fe20003f42000 */
[----:B------:R-:W-:Y:S01]  /*4d50*/  @!UPT UIADD3 URZ, UPT, UPT, URZ, URZ, URZ ;  /* 0x000000fffffff290 */ /* 0x000fe2000fffe0ff */
[----:B------:R-:W-:Y:S11]  /*4d60*/  @!P1 BRA `(.L_x_75) ;  /* 0x0000000000149947 */ /* 0x000ff60003800000 */
[----:B------:R-:W-:Y:S02]  /*4d70*/  LOP3.LUT P1, RZ, R51, 0xff, RZ, 0xc0, !PT ;  /* 0x000000ff33ff7812 */ /* 0x000fe4000782c0ff */
[----:B------:R-:W-:Y:S04]  /*4d80*/  PLOP3.LUT P2, PT, PT, PT, UP3, 0x80, 0x8 ;  /* 0x000000000008781c */ /* 0x000fe80003f4f038 */
[----:B------:R-:W-:Y:S07]  /*4d90*/  PLOP3.LUT P2, PT, P2, PT, PT, 0x8, 0x80 ;  /* 0x000000000080781c */ /* 0x000fee000174e170 */
[----:B------:R-:W-:Y:S11]  /*4da0*/  @P1 FSETP.EQ.AND P2, PT, R26, RZ, PT ;  /* 0x000000ff1a00120b */ /* 0x000ff60003f42000 */
[----:B------:R-:W-:Y:S02]  /*4db0*/  @!UPT UIADD3 URZ, UPT, UPT, URZ, URZ, URZ ;  /* 0x000000fffffff290 */ /* 0x000fe4000fffe0ff */
.L_x_75:
[----:B------:R-:W-:Y:S01]  /*4dc0*/  ULEA UR7, UR23, UR24, 0x3 ;  /* 0x0000001817077291 */ /* 0x000fe2000f8e18ff */
[----:B------:R-:W-:Y:S01]  /*4dd0*/  SHF.L.U32 R14, R11, 0x1f, RZ ;  /* 0x0000001f0b0e7819 */ /* 0x000fe200000006ff */
[----:B------:R-:W-:Y:S02]  /*4de0*/  USHF.L.U32 UR11, UR51, 0x6, URZ ;  /* 0x00000006330b7899 */ /* 0x000fe400080006ff */
[----:B------:R-:W-:Y:S02]  /*4df0*/  UISETP.NE.AND UP0, UPT, UR32, 0x1, UPT ;  /* 0x000000012000788c */ /* 0x000fe4000bf05270 */
[----:B------:R-:W-:Y:S01]  /*4e00*/  UIMAD.WIDE.U32 UR4, UR11, UR33, URZ ;  /* 0x000000210b0472a5 */ /* 0x000fe2000f8e00ff */
[----:B------:R-:W-:Y:S02]  /*4e10*/  ELECT P3, URZ, PT ;  /* 0x0000000000ff782f */ /* 0x000fe40003860000 */
[----:B------:R-:W1:Y:S02]  /*4e20*/  SYNCS.PHASECHK.TRANS64.TRYWAIT P1, [UR7+0xe8], R14 ;  /* 0x0000e80eff0075a7 */ /* 0x000e640008021107 */
[----:B------:R-:W-:Y:S02]  /*4e30*/  PLOP3.LUT P2, PT, P2, P3, PT, 0xf2, 0x2f ;  /* 0x00000000002f781c */ /* 0x000fe40001747e72 */
[----:B------:R-:W-:Y:S02]  /*4e40*/  UMOV UR4, UR5 ;  /* 0x0000000500047c82 */ /* 0x000fe40008000000 */
[----:B------:R-:W-:Y:S04]  /*4e50*/  USHF.R.U32.HI UR4, URZ, UR34, UR4 ;  /* 0x00000022ff047299 */ /* 0x000fe80008011604 */
[----:B------:R-:W-:Y:S02]  /*4e60*/  USEL UR12, UR11, UR4, !UP0 ;  /* 0x000000040b0c7287 */ /* 0x000fe4000c000000 */
[----:B------:R-:W-:Y:S02]  /*4e70*/  UISETP.NE.AND UP0, UPT, UR35, 0x1, UPT ;  /* 0x000000012300788c */ /* 0x000fe4000bf05270 */
[----:B------:R-:W-:Y:S02]  /*4e80*/  UIMAD.WIDE.U32 UR4, UR12, UR40, URZ ;  /* 0x000000280c0472a5 */ /* 0x000fe4000f8e00ff */
[----:B------:R-:W-:Y:S01]  /*4e90*/  UIADD3 UR6, UPT, UPT, -UR12, URZ, URZ ;  /* 0x000000ff0c067290 */ /* 0x000fe2000fffe1ff */
[----:B--2---:R-:W-:Y:S03]  /*4ea0*/  @!P2 IMAD.MOV.U32 R0, RZ, 0x20, RZ ;  /* 0x00000020ff00a824 */ /* 0x004fe600078e00ff */
[----:B------:R-:W-:Y:S01]  /*4eb0*/  UIMAD UR11, UR32, UR6, UR11 ;  /* 0x00000006200b72a4 */ /* 0x000fe2000f8e020b */
[----:B------:R-:W-:Y:S01]  /*4ec0*/  @!P2 IMAD.MOV.U32 R0, RZ, 0x400, R0 ;  /* 0x00000400ff00a824 */ /* 0x000fe200078e0000 */
[----:B------:R-:W-:Y:S02]  /*4ed0*/  UMOV UR4, UR5 ;  /* 0x0000000500047c82 */ /* 0x000fe40008000000 */
[----:B------:R-:W-:Y:S04]  /*4ee0*/  USHF.R.U32.HI UR4, URZ, UR41, UR4 ;  /* 0x00000029ff047299 */ /* 0x000fe80008011604 */
[----:B------:R-:W-:Y:S02]  /*4ef0*/  USEL UR13, UR12, UR4, !UP0 ;  /* 0x000000040c0d7287 */ /* 0x000fe4000c000000 */
[----:B------:R-:W-:Y:S02]  /*4f00*/  UISETP.NE.AND UP0, UPT, UR42, 0x1, UPT ;  /* 0x000000012a00788c */ /* 0x000fe4000bf05270 */
[----:B------:R-:W-:Y:S07]  /*4f10*/  UIMAD.WIDE.U32 UR4, UR13, UR43, URZ ;  /* 0x0000002b0d0472a5 */ /* 0x000fee000f8e00ff */
[----:B------:R-:W-:Y:S02]  /*4f20*/  UMOV UR4, UR5 ;  /* 0x0000000500047c82 */ /* 0x000fe40008000000 */
[----:B------:R-:W-:Y:S04]  /*4f30*/  USHF.R.U32.HI UR4, URZ, UR48, UR4 ;  /* 0x00000030ff047299 */ /* 0x000fe80008011604 */
[----:B------:R-:W-:Y:S02]  /*4f40*/  USEL UR14, UR13, UR4, !UP0 ;  /* 0x000000040d0e7287 */ /* 0x000fe4000c000000 */
[----:B------:R-:W-:Y:S02]  /*4f50*/  UIADD3 UR4, UPT, UPT, -UR13, URZ, URZ ;  /* 0x000000ff0d047290 */ /* 0x000fe4000fffe1ff */
[----:B------:R-:W-:Y:S02]  /*4f60*/  UIADD3 UR5, UPT, UPT, -UR14, URZ, URZ ;  /* 0x000000ff0e057290 */ /* 0x000fe4000fffe1ff */
[----:B------:R-:W-:Y:S02]  /*4f70*/  UIMAD UR12, UR35, UR4, UR12 ;  /* 0x00000004230c72a4 */ /* 0x000fe4000f8e020c */
[----:B------:R-:W-:Y:S01]  /*4f80*/  UIMAD UR13, UR42, UR5, UR13 ;  /* 0x000000052a0d72a4 */ /* 0x000fe2000f8e020d */
[----:B-1----:R-:W-:Y:S11]  /*4f90*/  @!P1 BRA `(.L_x_76) ;  /* 0x0000003400fc9947 */ /* 0x002ff60003800000 */
.L_x_162:
[----:B------:R-:W2:Y:S01]  /*4fa0*/  S2UR UR49, SR_CgaCtaId ;  /* 0x00000000003179c3 */ /* 0x000ea20000008800 */
[----:B------:R-:W-:Y:S01]  /*4fb0*/  @!P2 R2UR UR4, R0 ;  /* 0x000000000004a2ca */ /* 0x000fe200000e0000 */
[----:B------:R-:W-:Y:S01]  /*4fc0*/  VOTEU.ALL UP0, P2 ;  /* 0x0000000000ff7886 */ /* 0x000fe20001000000 */
[----:B-1----:R-:W-:Y:S02]  /*4fd0*/  @!P2 IADD3 R8, P1, PT, R12, 0x680, RZ ;  /* 0x000006800c08a810 */ /* 0x002fe40007f3e0ff */
[----:B------:R-:W-:Y:S02]  /*4fe0*/  @P0 SHF.R.U32.HI R16, RZ, 0x10, R5 ;  /* 0x00000010ff100819 */ /* 0x000fe40000011605 */
[----:B------:R-:W-:Y:S01]  /*4ff0*/  @!P2 R2UR UR6, R8 ;  /* 0x000000000806a2ca */ /* 0x000fe200000e0000 */
[----:B------:R-:W-:Y:S01]  /*5000*/  @!P2 IMAD.X R0, RZ, RZ, R13, P1 ;  /* 0x000000ffff00a224 */ /* 0x000fe200008e060d */
[----:B------:R-:W-:Y:S04]  /*5010*/  @!UP0 ULEA UR5, UR23, UR24, 0xc ;  /* 0x0000001817058291 */ /* 0x000fe8000f8e60ff */
[----:B------:R-:W-:Y:S02]  /*5020*/  @!UP0 UIADD3 UR8, UPT, UPT, UR5, 0x200, URZ ;  /* 0x0000020005088890 */ /* 0x000fe4000fffe0ff */
[----:B------:R-:W-:Y:S01]  /*5030*/  @!UP0 UPRMT UR22, UR4, 0x5410, URZ ;  /* 0x0000541004168896 */ /* 0x000fe200080000ff */
[----:B------:R-:W-:Y:S01]  /*5040*/  @!P2 R2UR UR4, R0 ;  /* 0x000000000004a2ca */ /* 0x000fe200000e0000 */
[----:B------:R-:W-:Y:S01]  /*5050*/  UIADD3 UR5, UPT, UPT, UR23, 0x1, URZ ;  /* 0x0000000117057890 */ /* 0x000fe2000fffe0ff */
[----:B------:R-:W-:Y:S02]  /*5060*/  @!P2 IMAD.MOV.U32 R0, RZ, RZ, 0x1000 ;  /* 0x00001000ff00a424 */ /* 0x000fe400078e00ff */
[----:B------:R-:W-:Y:S01]  /*5070*/  IMAD.U32 R14, RZ, RZ, UR6 ;  /* 0x00000006ff0e7e24 */ /* 0x000fe2000f8e00ff */
[----:B------:R-:W-:Y:S04]  /*5080*/  UISETP.NE.AND UP0, UPT, UR5, 0x3, UPT ;  /* 0x000000030500788c */ /* 0x000fe8000bf05270 */
[----:B------:R-:W-:Y:S01]  /*5090*/  @!P2 R2UR UR20, R14 ;  /* 0x000000000e14a2ca */ /* 0x000fe200000e0000 */
[----:B------:R-:W-:Y:S02]  /*50a0*/  USEL UR5, UR5, URZ, UP0 ;  /* 0x000000ff05057287 */ /* 0x000fe40008000000 */
[----:B------:R-:W-:Y:S01]  /*50b0*/  USEL UR23, URZ, 0x1, UP0 ;  /* 0x00000001ff177887 */ /* 0x000fe20008000000 */
[----:B------:R-:W-:Y:S01]  /*50c0*/  IMAD.U32 R15, RZ, RZ, UR4 ;  /* 0x00000004ff0f7e24 */ /* 0x000fe2000f8e00ff */
[----:B------:R-:W-:Y:S01]  /*50d0*/  UIADD3 UR4, UPT, UPT, UR7, 0xd0, URZ ;  /* 0x000000d007047890 */ /* 0x000fe2000fffe0ff */
[----:B------:R-:W-:Y:S03]  /*50e0*/  VOTEU.ALL UP0, P2 ;  /* 0x0000000000ff7886 */ /* 0x000fe60001000000 */
[----:B------:R-:W-:Y:S01]  /*50f0*/  @!P2 R2UR UR21, R15 ;  /* 0x000000000f15a2ca */ /* 0x000fe200000e0000 */
[----:B--2---:R-:W-:Y:S01]  /*5100*/  UPRMT UR6, UR49, 0x654, UR4 ;  /* 0x0000065431067896 */ /* 0x004fe20008000004 */
[----:B------:R-:W-:Y:S01]  /*5110*/  LOP3.LUT R11, R11, UR23, RZ, 0x3c, !PT ;  /* 0x000000170b0b7c12 */ /* 0x000fe2000f8e3cff */
[----:B------:R-:W-:Y:S01]  /*5120*/  @!UP0 UMOV UR9, UR4 ;  /* 0x0000000400098c82 */ /* 0x000fe20008000000 */
[----:B------:R-:W-:Y:S01]  /*5130*/  @!UP0 UMOV UR10, UR25 ;  /* 0x00000019000a8c82 */ /* 0x000fe20008000000 */
[----:B------:R-:W-:Y:S01]  /*5140*/  ULEA UR4, UR5, UR24, 0x3 ;  /* 0x0000001805047291 */ /* 0x000fe2000f8e18ff */
[----:B------:R-:W-:Y:S07]  /*5150*/  SHF.L.U32 R8, R11, 0x1f, RZ ;  /* 0x0000001f0b087819 */ /* 0x000fee00000006ff */
[----:B------:R1:W-:Y:S01]  /*5160*/  @!UP0 UTMALDG.5D.IM2COL [UR8], [UR20], UR22 ;  /* 0x00000008140083b4 */ /* 0x0003e20008060016 */
[----:B------:R1:W-:Y:S01]  /*5170*/  @!P2 SYNCS.ARRIVE.TRANS64.RED.A0TR RZ, [UR7+0xd0], R0 ;  /* 0x0000d000ffffa9a7 */ /* 0x0003e20008300407 */
[----:B------:R-:W-:Y:S01]  /*5180*/  SYNCS.ARRIVE.TRANS64.RED.A1T0 RZ, [UR6], RZ ;  /* 0x000000ffffff79a7 */ /* 0x000fe20008100406 */
[----:B------:R-:W2:Y:S02]  /*5190*/  SYNCS.PHASECHK.TRANS64.TRYWAIT P1, [UR4+0xe8], R8 ;  /* 0x0000e808ff0075a7 */ /* 0x000ea40008021104 */
[----:B-12---:R-:W-:Y:S05]  /*51a0*/  @!P1 BRA `(.L_x_77) ;  /* 0x0000003400909947 */ /* 0x006fea0003800000 */
.L_x_164:
[----:B------:R-:W2:Y:S01]  /*51b0*/  S2UR UR21, SR_CgaCtaId ;  /* 0x00000000001579c3 */ /* 0x000ea20000008800 */
[----:B------:R-:W-:Y:S01]  /*51c0*/  UIADD3 UR6, UPT, UPT, UR5, 0x1, URZ ;  /* 0x0000000105067890 */ /* 0x000fe2000fffe0ff */
[----:B-1----:R-:W-:Y:S01]  /*51d0*/  @!P2 IMAD.MOV.U32 R0, RZ, 0x20, RZ ;  /* 0x00000020ff00a824 */ /* 0x002fe200078e00ff */
[----:B------:R-:W-:Y:S01]  /*51e0*/  UIADD3 UR22, UPT, UPT, UR15, UR45, URZ ;  /* 0x0000002d0f167290 */ /* 0x000fe2000fffe0ff */
[----:B------:R-:W-:Y:S01]  /*51f0*/  @!P2 IADD3 R4, P1, PT, R12, 0x680, RZ ;  /* 0x000006800c04a810 */ /* 0x000fe20007f3e0ff */
[----:B------:R-:W-:Y:S01]  /*5200*/  UISETP.NE.AND UP0, UPT, UR6, 0x3, UPT ;  /* 0x000000030600788c */ /* 0x000fe2000bf05270 */
[----:B------:R-:W-:Y:S01]  /*5210*/  @!P2 IMAD.MOV.U32 R0, RZ, 0x400, R0 ;  /* 0x00000400ff00a824 */ /* 0x000fe200078e0000 */
[----:B------:R-:W-:Y:S01]  /*5220*/  LOP3.LUT R10, R10, 0x1, RZ, 0x3c, !PT ;  /* 0x000000010a0a7812 */ /* 0x000fe200078e3cff */
[----:B------:R-:W-:Y:S02]  /*5230*/  UIADD3 UR51, UPT, UPT, UR16, UR44, URZ ;  /* 0x0000002c10337290 */ /* 0x000fe4000fffe0ff */
[----:B------:R-:W-:Y:S01]  /*5240*/  USEL UR23, UR6, URZ, UP0 ;  /* 0x000000ff06177287 */ /* 0x000fe20008000000 */
[----:B------:R-:W-:Y:S01]  /*5250*/  @!P2 R2UR UR6, R0 ;  /* 0x000000000006a2ca */ /* 0x000fe200000e0000 */
[----:B------:R-:W-:Y:S01]  /*5260*/  @!P2 IMAD.X R0, RZ, RZ, R13, P1 ;  /* 0x000000ffff00a224 */ /* 0x000fe200008e060d */
[----:B------:R-:W-:Y:S01]  /*5270*/  PLOP3.LUT P0, PT, PT, PT, UP0, 0x80, 0x8 ;  /* 0x000000000008781c */ /* 0x000fe20003f0f008 */
[----:B------:R-:W-:Y:S01]  /*5280*/  UPLOP3.LUT UP4, UPT, UPT, UPT, UPT, 0x80, 0x8 ;  /* 0x000000000008789c */ /* 0x000fe20003f8f070 */
[----:B------:R-:W-:Y:S05]  /*5290*/  VOTEU.ALL UP0, P2 ;  /* 0x0000000000ff7886 */ /* 0x000fea0001000000 */
[----:B------:R-:W-:Y:S02]  /*52a0*/  @!UP0 ULEA UR5, UR5, UR24, 0xc ;  /* 0x0000001805058291 */ /* 0x000fe4000f8e60ff */
[----:B------:R-:W-:Y:S02]  /*52b0*/  @!UP0 UIADD3 UR10, UPT, UPT, UR25, 0x20, URZ ;  /* 0x00000020190a8890 */ /* 0x000fe4000fffe0ff */
[----:B------:R-:W-:Y:S02]  /*52c0*/  @!UP0 UIADD3 UR8, UPT, UPT, UR5, 0x200, URZ ;  /* 0x0000020005088890 */ /* 0x000fe4000fffe0ff */
[----:B------:R-:W-:Y:S01]  /*52d0*/  @!UP0 UPRMT UR20, UR6, 0x5410, URZ ;  /* 0x0000541006148896 */ /* 0x000fe200080000ff */
[----:B------:R-:W-:Y:S01]  /*52e0*/  @!P2 R2UR UR6, R4 ;  /* 0x000000000406a2ca */ /* 0x000fe200000e0000 */
[----:B------:R-:W-:Y:S01]  /*52f0*/  VOTEU.ALL UP0, P2 ;  /* 0x0000000000ff7886 */ /* 0x000fe20001000000 */
[----:B------:R-:W-:Y:S02]  /*5300*/  @!P2 R2UR UR5, R0 ;  /* 0x000000000005a2ca */ /* 0x000fe400000e0000 */
[----:B------:R-:W-:Y:S04]  /*5310*/  SEL R0, RZ, 0x1, P0 ;  /* 0x00000001ff007807 */ /* 0x000fe80000000000 */
[----:B------:R-:W-:Y:S05]  /*5320*/  LOP3.LUT R11, R11, R0, RZ, 0x3c, !PT ;  /* 0x000000000b0b7212 */ /* 0x000fea00078e3cff */
[----:B------:R-:W-:Y:S02]  /*5330*/  IMAD.U32 R4, RZ, RZ, UR6 ;  /* 0x00000006ff047e24 */ /* 0x000fe4000f8e00ff */
[----:B------:R-:W-:Y:S01]  /*5340*/  IMAD.U32 R5, RZ, RZ, UR5 ;  /* 0x00000005ff057e24 */ /* 0x000fe2000f8e00ff */
[----:B------:R-:W-:Y:S02]  /*5350*/  UIADD3 UR5, UPT, UPT, UR4, 0xd0, URZ ;  /* 0x000000d004057890 */ /* 0x000fe4000fffe0ff */
[----:B------:R-:W-:Y:S02]  /*5360*/  @!P2 R2UR UR6, R4 ;  /* 0x000000000406a2ca */ /* 0x000fe400000e0000 */
[----:B------:R-:W-:Y:S03]  /*5370*/  @!P2 R2UR UR7, R5 ;  /* 0x000000000507a2ca */ /* 0x000fe600000e0000 */
[----:B------:R-:W-:Y:S01]  /*5380*/  @!UP0 UMOV UR9, UR5 ;  /* 0x0000000500098c82 */ /* 0x000fe20008000000 */
[----:B--2---:R-:W-:Y:S09]  /*5390*/  UPRMT UR5, UR21, 0x654, UR5 ;  /* 0x0000065415057896 */ /* 0x004ff20008000005 */
[----:B------:R2:W-:Y:S01]  /*53a0*/  @!UP0 UTMALDG.5D.IM2COL [UR8], [UR6], UR20 ;  /* 0x00000008060083b4 */ /* 0x0005e20008060014 */
[----:B------:R2:W-:Y:S01]  /*53b0*/  @!P2 SYNCS.ARRIVE.TRANS64.RED.A0TR RZ, [UR4+0xd0], R9 ;  /* 0x0000d009ffffa9a7 */ /* 0x0005e20008300404 */
[----:B------:R-:W-:Y:S01]  /*53c0*/  SYNCS.ARRIVE.TRANS64.RED.A1T0 RZ, [UR5], RZ ;  /* 0x000000ffffff79a7 */ /* 0x000fe20008100405 */
[----:B------:R-:W-:Y:S05]  /*53d0*/  BRA.U UP1, `(.L_x_78) ;  /* 0xfffffff101a47547 */ /* 0x000fea000b83ffff */
[----:B------:R-:W-:Y:S01]  /*53e0*/  UIADD3 UR5, UPT, UPT, UR24, 0xe8, URZ ;  /* 0x000000e818057890 */ /* 0x000fe2000fffe0ff */
[----:B------:R-:W-:-:S03]  /*53f0*/  SHF.L.U32 R2, R11, 0x1f, RZ ;  /* 0x0000001f0b027819 */ /* 0x000fc600000006ff */
[----:B------:R-:W-:-:S09]  /*5400*/  ULEA UR4, UR23, UR5, 0x3 ;  /* 0x0000000517047291 */ /* 0x000fd2000f8e18ff */
[----:B------:R-:W1:Y:S02]  /*5410*/  SYNCS.PHASECHK.TRANS64.TRYWAIT P0, [UR4], R2 ;  /* 0x00000002ff0075a7 */ /* 0x000e640008001104 */
[----:B-1----:R-:W-:Y:S05]  /*5420*/  @!P0 BRA `(.L_x_79) ;  /* 0x0000003400088947 */ /* 0x002fea0003800000 */
.L_x_166:
[----:B------:R-:W-:-:S04]  /*5430*/  UIADD3 UR4, UPT, UPT, UR23, 0x1, URZ ;  /* 0x0000000117047890 */ /* 0x000fc8000fffe0ff */
[----:B------:R-:W-:-:S04]  /*5440*/  UISETP.NE.AND UP0, UPT, UR4, 0x3, UPT ;  /* 0x000000030400788c */ /* 0x000fc8000bf05270 */
[----:B------:R-:W-:Y:S02]  /*5450*/  USEL UR4, UR4, URZ, UP0 ;  /* 0x000000ff04047287 */ /* 0x000fe40008000000 */
[----:B------:R-:W-:-:S04]  /*5460*/  PLOP3.LUT P0, PT, PT, PT, UP0, 0x80, 0x8 ;  /* 0x000000000008781c */ /* 0x000fc80003f0f008 */
[----:B-1----:R-:W-:Y:S01]  /*5470*/  SEL R2, RZ, 0x1, P0 ;  /* 0x00000001ff027807 */ /* 0x002fe20000000000 */
[----:B------:R-:W-:-:S03]  /*5480*/  IMAD.U32 R0, RZ, RZ, UR4 ;  /* 0x00000004ff007e24 */ /* 0x000fc6000f8e00ff */
[----:B------:R-:W-:Y:S01]  /*5490*/  LOP3.LUT R11, R11, R2, RZ, 0x3c, !PT ;  /* 0x000000020b0b7212 */ /* 0x000fe200078e3cff */
[C---:B------:R-:W-:Y:S01]  /*54a0*/  VIADD R4, R0.reuse, 0x1 ;  /* 0x0000000100047836 */ /* 0x040fe20000000000 */
[----:B------:R-:W-:Y:S02]  /*54b0*/  LEA R2, R0, UR5, 0x3 ;  /* 0x0000000500027c11 */ /* 0x000fe4000f8e18ff */
[----:B------:R-:W-:Y:S02]  /*54c0*/  SHF.L.U32 R3, R11, 0x1f, RZ ;  /* 0x0000001f0b037819 */ /* 0x000fe400000006ff */
[----:B------:R-:W-:Y:S02]  /*54d0*/  ISETP.NE.AND P0, PT, R4, 0x3, PT ;  /* 0x000000030400780c */ /* 0x000fe40003f05270 */
[----:B------:R-:W1:Y:S02]  /*54e0*/  SYNCS.PHASECHK.TRANS64.TRYWAIT P1, [R2+URZ], R3 ;  /* 0x00000003020075a7 */ /* 0x000e6400080211ff */
[----:B------:R-:W-:-:S02]  /*54f0*/  SEL R0, RZ, 0x1, P0 ;  /* 0x00000001ff007807 */ /* 0x000fc40000000000 */
[----:B------:R-:W-:Y:S02]  /*5500*/  SEL R4, R4, RZ, P0 ;  /* 0x000000ff04047207 */ /* 0x000fe40000000000 */
[----:B------:R-:W-:Y:S01]  /*5510*/  LOP3.LUT R0, R11, R0, RZ, 0x3c, !PT ;  /* 0x000000000b007212 */ /* 0x000fe200078e3cff */
[----:B-1----:R-:W-:Y:S06]  /*5520*/  @!P1 BRA `(.L_x_80) ;  /* 0x0000003000e09947 */ /* 0x002fec0003800000 */
.L_x_167:
[----:B------:R-:W-:Y:S02]  /*5530*/  LEA R4, R4, UR5, 0x3 ;  /* 0x0000000504047c11 */ /* 0x000fe4000f8e18ff */
[----:B------:R-:W-:-:S07]  /*5540*/  SHF.L.U32 R0, R0, 0x1f, RZ ;  /* 0x0000001f00007819 */ /* 0x000fce00000006ff */
.L_x_81:
[----:B----4-:R4:W1:Y:S02]  /*5550*/  SYNCS.PHASECHK.TRANS64.TRYWAIT P0, [R4+URZ], R0 ;  /* 0x00000000040075a7 */ /* 0x01086400080011ff */
[----:B-1----:R-:W-:Y:S05]  /*5560*/  @!P0 NANOSLEEP.SYNCS 0x989680 ;  /* 0x009896800000895d */ /* 0x002fea0003900000 */
[----:B------:R-:W1:Y:S02]  /*5570*/  @!P0 SYNCS.PHASECHK.TRANS64 P0, [R4+URZ], R0 ;  /* 0x00000000040085a7 */ /* 0x000e6400080010ff */
[----:B-123--:R-:W-:Y:S05]  /*5580*/  @P0 EXIT ;  /* 0x000000000000094d */ /* 0x00efea0003800000 */
[----:B------:R-:W-:Y:S05]  /*5590*/  BRA `(.L_x_81) ;  /* 0xfffffffc00ec7947 */ /* 0x000fea000383ffff */
.L_x_69:
[----:B------:R-:W-:-:S06]  /*55a0*/  UISETP.GE.AND UP0, UPT, UR15, 0x4, UPT ;  /* 0x000000040f00788c */ /* 0x000fcc000bf06270 */
[----:B------:R-:W-:-:S13]  /*55b0*/  PLOP3.LUT P0, PT, PT, PT, UP0, 0x80, 0x8 ;  /* 0x000000000008781c */ /* 0x000fda0003f0f008 */
[----:B-1----:R-:W-:Y:S05]  /*55c0*/  @!P0 EXIT ;  /* 0x000000000000894d */ /* 0x002fea0003800000 */
[----:B------:R-:W1:Y:S08]  /*55d0*/  S2UR UR4, SR_CgaCtaId ;  /* 0x00000000000479c3 */ /* 0x000e700000008800 */
[----:B------:R-:W-:Y:S01]  /*55e0*/  BAR.SYNC.DEFER_BLOCKING 0x6, 0xa0 ;  /* 0x0182800000007b1d */ /* 0x000fe20000010000 */
[C---:B------:R-:W-:Y:S01]  /*55f0*/  IMAD.SHL.U32 R5, R50.reuse, 0x20, RZ ;  /* 0x0000002032057824 */ /* 0x040fe200078e00ff */
[----:B------:R-:W-:Y:S01]  /*5600*/  SHF.R.U32.HI R6, RZ, 0x1, R50 ;  /* 0x00000001ff067819 */ /* 0x000fe20000011632 */
[----:B------:R-:W-:-:S02]  /*5610*/  IMAD.SHL.U32 R49, R50, 0x10, RZ ;  /* 0x0000001032317824 */ /* 0x000fc400078e00ff */
[----:B------:R-:W-:Y:S02]  /*5620*/  HFMA2 R63, -RZ, RZ, 0, 9.5367431640625e-07 ;  /* 0x00000010ff3f7431 */ /* 0x000fe400000001ff */
[C---:B------:R-:W-:Y:S01]  /*5630*/  IMAD.SHL.U32 R4, R50.reuse, 0x4, RZ ;  /* 0x0000000432047824 */ /* 0x040fe200078e00ff */
[----:B------:R-:W-:Y:S01]  /*5640*/  UMOV UR49, 0x400 ;  /* 0x0000040000317882 */ /* 0x000fe20000000000 */
[----:B------:R-:W-:Y:S01]  /*5650*/  LOP3.LUT R3, R5, 0xc0, RZ, 0xc0, !PT ;  /* 0x000000c005037812 */ /* 0x000fe200078ec0ff */
[----:B------:R-:W2:Y:S01]  /*5660*/  LDC.64 R40, c[0x0][0x988] ;  /* 0x00026200ff287b82 */ /* 0x000ea20000000a00 */
[----:B------:R-:W-:Y:S01]  /*5670*/  LOP3.LUT R49, R49, 0x600, RZ, 0xc0, !PT ;  /* 0x0000060031317812 */ /* 0x000fe200078ec0ff */
[----:B------:R-:W-:Y:S01]  /*5680*/  IMAD.U32 R23, R50, 0x10000, RZ ;  /* 0x0001000032177824 */ /* 0x000fe200078e00ff */
[----:B------:R-:W-:Y:S01]  /*5690*/  LOP3.LUT R6, R3, 0x8, R6, 0xf8, !PT ;  /* 0x0000000803067812 */ /* 0x000fe200078ef806 */
[----:B------:R-:W-:Y:S01]  /*56a0*/  IMAD.MOV.U32 R48, RZ, RZ, 0x1 ;  /* 0x00000001ff307424 */ /* 0x000fe200078e00ff */
[--C-:B------:R-:W-:Y:S01]  /*56b0*/  LOP3.LUT R49, R49, 0x20, R5.reuse, 0xf8, !PT ;  /* 0x0000002031317812 */ /* 0x100fe200078ef805 */
[----:B------:R-:W-:Y:S01]  /*56c0*/  IMAD.MOV.U32 R22, RZ, RZ, RZ ;  /* 0x000000ffff167224 */ /* 0x000fe200078e00ff */
[----:B------:R-:W-:Y:S01]  /*56d0*/  LOP3.LUT R4, R6, 0x18, R4, 0x78, !PT ;  /* 0x0000001806047812 */ /* 0x000fe200078e7804 */
[----:B------:R-:W3:Y:S01]  /*56e0*/  LDC.64 R42, c[0x0][0x990] ;  /* 0x00026400ff2a7b82 */ /* 0x000ee20000000a00 */
[----:B------:R-:W-:-:S02]  /*56f0*/  LOP3.LUT R49, R49, 0x100, R5, 0xf8, !PT ;  /* 0x0000010031317812 */ /* 0x000fc400078ef805 */
[----:B------:R-:W-:Y:S02]  /*5700*/  CS2R R46, SRZ ;  /* 0x00000000002e7805 */ /* 0x000fe4000001ff00 */
[C---:B------:R-:W-:Y:S01]  /*5710*/  LOP3.LUT P0, RZ, R50.reuse, 0x4, RZ, 0xc0, !PT ;  /* 0x0000000432ff7812 */ /* 0x040fe2000780c0ff */
[----:B------:R-:W4:Y:S01]  /*5720*/  LDCU UR55, c[0x0][0x370] ;  /* 0x00006e00ff3777ac */ /* 0x000f220008000800 */
[----:B------:R-:W-:Y:S02]  /*5730*/  LOP3.LUT R49, R49, R4, RZ, 0xfc, !PT ;  /* 0x0000000431317212 */ /* 0x000fe400078efcff */
[----:B------:R-:W-:Y:S01]  /*5740*/  LOP3.LUT R50, R50, 0x60, RZ, 0xc0, !PT ;  /* 0x0000006032327812 */ /* 0x000fe200078ec0ff */
[----:B-1----:R-:W-:Y:S01]  /*5750*/  ULEA UR49, UR4, UR49, 0x18 ;  /* 0x0000003104317291 */ /* 0x002fe2000f8ec0ff */
[----:B------:R-:W-:Y:S01]  /*5760*/  LOP3.LUT R23, R23, 0x600000, RZ, 0xc0, !PT ;  /* 0x0060000017177812 */ /* 0x000fe200078ec0ff */
[----:B------:R-:W1:Y:S01]  /*5770*/  LDCU.64 UR4, c[0x0][0x988] ;  /* 0x00013100ff0477ac */ /* 0x000e620008000a00 */
[----:B------:R-:W-:Y:S01]  /*5780*/  SEL R63, R63, 0xfffffff0, !P0 ;  /* 0xfffffff03f3f7807 */ /* 0x000fe20004000000 */
[----:B------:R-:W2:Y:S05]  /*5790*/  LDCU UR48, c[0x0][0xc0c] ;  /* 0x00018180ff3077ac */ /* 0x000eaa0008000800 */
[----:B------:R-:W4:Y:S01]  /*57a0*/  LDS R2, [UR49+0x160] ;  /* 0x00016031ff027984 */ /* 0x000f220008000800 */
[----:B------:R-:W2:Y:S01]  /*57b0*/  LDCU UR38, c[0x0][0xc30] ;  /* 0x00018600ff2677ac */ /* 0x000ea20008000800 */
[----:B------:R-:W2:Y:S01]  /*57c0*/  LDCU.64 UR46, c[0x0][0xc28] ;  /* 0x00018500ff2e77ac */ /* 0x000ea20008000a00 */
[----:B------:R-:W2:Y:S01]  /*57d0*/  LDCU.64 UR62, c[0x0][0x9b0] ;  /* 0x00013600ff3e77ac */ /* 0x000ea20008000a00 */
[----:B-1----:R-:W-:-:S02]  /*57e0*/  IMAD.U32 R54, RZ, RZ, UR4 ;  /* 0x00000004ff367e24 */ /* 0x002fc4000f8e00ff */
[----:B------:R-:W-:Y:S01]  /*57f0*/  IMAD.U32 R53, RZ, RZ, UR5 ;  /* 0x00000005ff357e24 */ /* 0x000fe2000f8e00ff */
[----:B------:R-:W1:Y:S01]  /*5800*/  LDCU.64 UR4, c[0x0][0x9a8] ;  /* 0x00013500ff0477ac */ /* 0x000e620008000a00 */
[----:B------:R-:W2:Y:S01]  /*5810*/  LDCU.128 UR56, c[0x0][0xc10] ;  /* 0x00018200ff3877ac */ /* 0x000ea20008000c00 */
[----:B------:R-:W2:Y:S01]  /*5820*/  LDCU UR54, c[0x0][0x374] ;  /* 0x00006e80ff3677ac */ /* 0x000ea20008000800 */
[----:B------:R-:W-:Y:S01]  /*5830*/  UMOV UR50, URZ ;  /* 0x000000ff00327c82 */ /* 0x000fe20008000000 */
[----:B------:R-:W-:Y:S01]  /*5840*/  UIADD3 UR61, UPT, UPT, UR49, 0x200, URZ ;  /* 0x00000200313d7890 */ /* 0x000fe2000fffe0ff */
[----:B------:R-:W-:Y:S01]  /*5850*/  UMOV UR52, URZ ;  /* 0x000000ff00347c82 */ /* 0x000fe20008000000 */
[----:B------:R-:W-:Y:S01]  /*5860*/  UMOV UR53, URZ ;  /* 0x000000ff00357c82 */ /* 0x000fe20008000000 */
[----:B-1----:R-:W-:Y:S02]  /*5870*/  IMAD.U32 R56, RZ, RZ, UR4 ;  /* 0x00000004ff387e24 */ /* 0x002fe4000f8e00ff */
[----:B------:R-:W-:Y:S01]  /*5880*/  IMAD.U32 R55, RZ, RZ, UR5 ;  /* 0x00000005ff377e24 */ /* 0x000fe2000f8e00ff */
[----:B------:R-:W1:Y:S01]  /*5890*/  LDCU.128 UR4, c[0x0][0xb80] ;  /* 0x00017000ff0477ac */ /* 0x000e620008000c00 */
[C---:B----4-:R-:W-:Y:S01]  /*58a0*/  VIADD R3, R2.reuse, 0x40 ;  /* 0x0000004002037836 */ /* 0x050fe20000000000 */
[----:B------:R-:W-:-:S04]  /*58b0*/  LOP3.LUT R2, R2, 0xffff, RZ, 0xc0, !PT ;  /* 0x0000ffff02027812 */ /* 0x000fc800078ec0ff */
[----:B------:R-:W-:-:S05]  /*58c0*/  LOP3.LUT R3, R3, 0xffff, RZ, 0xc0, !PT ;  /* 0x0000ffff03037812 */ /* 0x000fca00078ec0ff */
[----:B------:R4:W-:Y:S01]  /*58d0*/  STL.64 [R1], R2 ;  /* 0x0000000201007387 */ /* 0x0009e20000100a00 */
[----:B-1----:R-:W-:Y:S01]  /*58e0*/  MOV R60, UR4 ;  /* 0x00000004003c7c02 */ /* 0x002fe20008000f00 */
[----:B------:R-:W-:Y:S02]  /*58f0*/  IMAD.U32 R59, RZ, RZ, UR5 ;  /* 0x00000005ff3b7e24 */ /* 0x000fe4000f8e00ff */
[----:B------:R-:W-:Y:S02]  /*5900*/  IMAD.U32 R58, RZ, RZ, UR6 ;  /* 0x00000006ff3a7e24 */ /* 0x000fe4000f8e00ff */
[----:B--23--:R-:W-:-:S07]  /*5910*/  IMAD.U32 R57, RZ, RZ, UR7 ;  /* 0x00000007ff397e24 */ /* 0x00cfce000f8e00ff */
.L_x_112:
[----:B----4-:R-:W-:Y:S04]  /*5920*/  SHF.L.U32 R2, R46, 0x1f, RZ ;  /* 0x0000001f2e027819 */ /* 0x010fe800000006ff */
[----:B------:R-:W1:Y:S02]  /*5930*/  SYNCS.PHASECHK.TRANS64.TRYWAIT P0, [UR49+0x110], R2 ;  /* 0x00011002ff0075a7 */ /* 0x000e640008001131 */
[----:B-1----:R-:W-:Y:S05]  /*5940*/  @!P0 BRA `(.L_x_82) ;  /* 0x0000002c00ec8947 */ /* 0x002fea0003800000 */
.L_x_169:
[----:B------:R-:W2:Y:S01]  /*5950*/  LDS.128 R4, [UR49+0x150] ;  /* 0x00015031ff047984 */ /* 0x000ea20008000c00 */
[----:B------:R-:W-:Y:S01]  /*5960*/  UIADD3 UR4, UPT, UPT, UR49, 0x118, URZ ;  /* 0x0000011831047890 */ /* 0x000fe2000fffe0ff */
[----:B-1----:R-:W-:Y:S01]  /*5970*/  IMAD R2, R22, 0x4, R1 ;  /* 0x0000000416027824 */ /* 0x002fe200078e0201 */
[----:B------:R-:W-:Y:S01]  /*5980*/  UISETP.GE.AND UP0, UPT, UR39, 0x1, UPT ;  /* 0x000000012700788c */ /* 0x000fe2000bf06270 */
[----:B------:R-:W-:Y:S01]  /*5990*/  @!PT LDS RZ, [RZ] ;  /* 0x00000000fffff984 */ /* 0x000fe20000000800 */
[----:B------:R-:W-:Y:S01]  /*59a0*/  @!PT LDS RZ, [RZ] ;  /* 0x00000000fffff984 */ /* 0x000fe20000000800 */
[----:B------:R-:W-:Y:S01]  /*59b0*/  @!PT LDS RZ, [RZ] ;  /* 0x00000000fffff984 */ /* 0x000fe20000000800 */
[----:B------:R-:W-:Y:S01]  /*59c0*/  @!PT LDS RZ, [RZ] ;  /* 0x00000000fffff984 */ /* 0x000fe20000000800 */
[----:B------:R1:W-:Y:S06]  /*59d0*/  MEMBAR.ALL.CTA ;  /* 0x0000000000007992 */ /* 0x0003ec0000008000 */
[----:B-1----:R-:W1:Y:S01]  /*59e0*/  FENCE.VIEW.ASYNC.S ;  /* 0x00000000000073c6 */ /* 0x002e620000000000 */
[----:B------:R-:W-:Y:S09]  /*59f0*/  UPRMT UR4, URZ, 0x654, UR4 ;  /* 0x00000654ff047896 */ /* 0x000ff20008000004 */
[----:B-1----:R-:W-:Y:S01]  /*5a00*/  SYNCS.ARRIVE.TRANS64.RED.A1T0 RZ, [UR4], RZ ;  /* 0x000000ffffff79a7 */ /* 0x002fe20008100404 */
[----:B------:R-:W5:Y:S01]  /*5a10*/  LDL R2, [R2] ;  /* 0x0000000002027983 */ /* 0x000f620000100800 */
[----:B--2---:R-:W-:Y:S11]  /*5a20*/  LOP3.LUT P0, RZ, R6, 0x1, RZ, 0xc0, !PT ;  /* 0x0000000106ff7812 */ /* 0x004ff6000780c0ff */
[----:B------:R-:W-:Y:S02]  /*5a30*/  @!UPT UIADD3 URZ, UPT, UPT, URZ, URZ, URZ ;  /* 0x000000fffffff290 */ /* 0x000fe4000fffe0ff */
[----:B------:R-:W-:Y:S01]  /*5a40*/  VOTEU.ANY UP1, P0 ;  /* 0x0000000000ff7886 */ /* 0x000fe20000020100 */
[----:B------:R-:W-:Y:S01]  /*5a50*/  PLOP3.LUT P0, PT, PT, PT, UP1, 0x80, 0x8 ;  /* 0x000000000008781c */ /* 0x000fe20003f0f018 */
[----:B------:R-:W-:Y:S11]  /*5a60*/  UP2UR UR60, UPR, URZ, 0x2 ;  /* 0x00000002ff3c7883 */ /* 0x000ff60008000000 */
[----:B------:R-:W-:Y:S01]  /*5a70*/  @!UPT UIADD3 URZ, UPT, UPT, URZ, URZ, URZ ;  /* 0x000000fffffff290 */ /* 0x000fe2000fffe0ff */
[----:B------:R-:W-:Y:S02]  /*5a80*/  @P0 MOV R3, R4 ;  /* 0x0000000400030202 */ /* 0x000fe40000000f00 */
[----:B------:R-:W-:Y:S02]  /*5a90*/  @P0 LOP3.LUT R0, R5, 0xffff, RZ, 0xc0, !PT ;  /* 0x0000ffff05000812 */ /* 0x000fe400078ec0ff */
[----:B------:R-:W-:Y:S02]  /*5aa0*/  @P0 R2UR UR5, R3 ;  /* 0x00000000030502ca */ /* 0x000fe400000e0000 */
[----:B------:R-:W-:Y:S11]  /*5ab0*/  @P0 R2UR UR4, R0 ;  /* 0x00000000000402ca */ /* 0x000ff600000e0000 */
[----:B------:R-:W-:Y:S02]  /*5ac0*/  @UP1 UMOV UR37, UR5 ;  /* 0x0000000500251c82 */ /* 0x000fe40008000000 */
[----:B------:R-:W-:Y:S01]  /*5ad0*/  @UP1 UMOV UR36, UR4 ;  /* 0x0000000400241c82 */ /* 0x000fe20008000000 */
[----:B------:R-:W-:Y:S05]  /*5ae0*/  BRA.U !UP0, `(.L_x_83) ;  /* 0x0000000108cc7547 */ /* 0x000fea000b800000 */
[----:B------:R-:W1:Y:S01]  /*5af0*/  LDCU UR9, c[0x0][0xc20] ;  /* 0x00018400ff0977ac */ /* 0x000e620008000800 */
[----:B------:R-:W-:Y:S02]  /*5b00*/  UIMAD.WIDE.U32 UR4, UR54, UR59, URZ ;  /* 0x0000003b360472a5 */ /* 0x000fe4000f8e00ff */
[----:B------:R-:W-:Y:S02]  /*5b10*/  UIMAD.WIDE.U32 UR6, UR55, UR56, URZ ;  /* 0x00000038370672a5 */ /* 0x000fe4000f8e00ff */
[----:B------:R-:W-:Y:S02]  /*5b20*/  UIMAD.WIDE.U32 UR10, UR36, UR59, URZ ;  /* 0x0000003b240a72a5 */ /* 0x000fe4000f8e00ff */
[----:B------:R-:W-:Y:S02]  /*5b30*/  UISETP.NE.AND UP0, UPT, UR58, 0x1, UPT ;  /* 0x000000013a00788c */ /* 0x000fe4000bf05270 */
[----:B------:R-:W-:Y:S02]  /*5b40*/  UISETP.NE.AND UP1, UPT, UR48, 0x1, UPT ;  /* 0x000000013000788c */ /* 0x000fe4000bf25270 */
[----:B------:R-:W-:Y:S02]  /*5b50*/  UISETP.NE.AND UP2, UPT, UR39, 0x1, UPT ;  /* 0x000000012700788c */ /* 0x000fe4000bf45270 */
[----:B------:R-:W-:Y:S01]  /*5b60*/  UIMAD.WIDE.U32 UR12, UR37, UR56, URZ ;  /* 0x00000038250c72a5 */ /* 0x000fe2000f8e00ff */
[----:B------:R-:W-:Y:S01]  /*5b70*/  UMOV UR4, UR5 ;  /* 0x0000000500047c82 */ /* 0x000fe20008000000 */
[----:B------:R-:W-:Y:S01]  /*5b80*/  UMOV UR6, UR11 ;  /* 0x0000000b00067c82 */ /* 0x000fe20008000000 */
[----:B-1----:R-:W-:Y:S03]  /*5b90*/  USHF.R.U32.HI UR8, URZ, UR9, UR4 ;  /* 0x00000009ff087299 */ /* 0x002fe60008011604 */
[----:B------:R-:W-:Y:S02]  /*5ba0*/  UMOV UR4, UR7 ;  /* 0x0000000700047c82 */ /* 0x000fe40008000000 */
[----:B------:R-:W-:Y:S02]  /*5bb0*/  USHF.R.U32.HI UR5, URZ, UR57, UR4 ;  /* 0x00000039ff057299 */ /* 0x000fe40008011604 */
[----:B------:R-:W-:Y:S02]  /*5bc0*/  USEL UR4, UR54, UR8, !UP0 ;  /* 0x0000000836047287 */ /* 0x000fe4000c000000 */
[----:B------:R-:W-:Y:S02]  /*5bd0*/  USHF.R.U32.HI UR8, URZ, UR9, UR6 ;  /* 0x00000009ff087299 */ /* 0x000fe40008011606 */
[----:B------:R-:W-:Y:S02]  /*5be0*/  UIMAD.WIDE.U32 UR6, UR4, UR46, URZ ;  /* 0x0000002e040672a5 */ /* 0x000fe4000f8e00ff */
[----:B------:R-:W-:Y:S02]  /*5bf0*/  USEL UR9, UR55, UR5, !UP1 ;  /* 0x0000000537097287 */ /* 0x000fe4000c800000 */
[----:B------:R-:W-:Y:S02]  /*5c00*/  USEL UR8, UR36, UR8, !UP0 ;  /* 0x0000000824087287 */ /* 0x000fe4000c000000 */
[----:B------:R-:W-:Y:S01]  /*5c10*/  UIMAD.WIDE.U32 UR10, UR9, UR46, URZ ;  /* 0x0000002e090a72a5 */ /* 0x000fe2000f8e00ff */
[----:B------:R-:W-:Y:S01]  /*5c20*/  UMOV UR6, UR7 ;  /* 0x0000000700067c82 */ /* 0x000fe20008000000 */
[----:B------:R-:W-:Y:S01]  /*5c30*/  UMOV UR5, UR13 ;  /* 0x0000000d00057c82 */ /* 0x000fe20008000000 */
[----:B------:R-:W-:Y:S02]  /*5c40*/  @UP2 USHF.R.U32.HI UR4, URZ, UR47, UR6 ;  /* 0x0000002fff042299 */ /* 0x000fe40008011606 */
[----:B------:R-:W-:Y:S02]  /*5c50*/  USHF.R.U32.HI UR5, URZ, UR57, UR5 ;  /* 0x00000039ff057299 */ /* 0x000fe40008011605 */
[----:B------:R-:W-:Y:S02]  /*5c60*/  UIMAD UR4, UR39, UR4, URZ ;  /* 0x00000004270472a4 */ /* 0x000fe4000f8e02ff */
[----:B------:R-:W-:Y:S02]  /*5c70*/  USEL UR5, UR37, UR5, !UP1 ;  /* 0x0000000525057287 */ /* 0x000fe4000c800000 */
[----:B------:R-:W-:Y:S01]  /*5c80*/  UISETP.GE.AND UP0, UPT, UR8, UR4, UPT ;  /* 0x000000040800728c */ /* 0x000fe2000bf06270 */
[----:B------:R-:W-:Y:S01]  /*5c90*/  UMOV UR6, UR11 ;  /* 0x0000000b00067c82 */ /* 0x000fe20008000000 */
[----:B------:R-:W-:Y:S02]  /*5ca0*/  UIMAD.WIDE.U32 UR10, UR8, UR46, URZ ;  /* 0x0000002e080a72a5 */ /* 0x000fe4000f8e00ff */
[----:B------:R-:W-:Y:S04]  /*5cb0*/  @UP2 USHF.R.U32.HI UR9, URZ, UR47, UR6 ;  /* 0x0000002fff092299 */ /* 0x000fe80008011606 */
[----:B------:R-:W-:Y:S01]  /*5cc0*/  UIMAD UR6, UR39, UR9, URZ ;  /* 0x00000009270672a4 */ /* 0x000fe2000f8e02ff */
[----:B------:R-:W-:Y:S03]  /*5cd0*/  UMOV UR4, UR11 ;  /* 0x0000000b00047c82 */ /* 0x000fe60008000000 */
[----:B------:R-:W-:Y:S02]  /*5ce0*/  UISETP.GE.OR UP0, UPT, UR5, UR6, UP0 ;  /* 0x000000060500728c */ /* 0x000fe40008706670 */
[----:B------:R-:W-:Y:S02]  /*5cf0*/  USHF.R.U32.HI UR4, URZ, UR47, UR4 ;  /* 0x0000002fff047299 */ /* 0x000fe40008011604 */
[----:B------:R-:W-:Y:S02]  /*5d00*/  UIMAD.WIDE.U32 UR6, UR5, UR46, URZ ;  /* 0x0000002e050672a5 */ /* 0x000fe4000f8e00ff */
[----:B------:R-:W-:Y:S02]  /*5d10*/  USEL UR11, UR8, UR4, !UP2 ;  /* 0x00000004080b7287 */ /* 0x000fe4000d000000 */
[----:B------:R-:W-:Y:S02]  /*5d20*/  UIADD3 UR6, UPT, UPT, -UR5, URZ, URZ ;  /* 0x000000ff05067290 */ /* 0x000fe4000fffe1ff */
[----:B------:R-:W-:Y:S02]  /*5d30*/  UIADD3 UR10, UPT, UPT, -UR11, URZ, URZ ;  /* 0x000000ff0b0a7290 */ /* 0x000fe4000fffe1ff */
[----:B------:R-:W-:Y:S02]  /*5d40*/  UIMAD UR6, UR48, UR6, UR37 ;  /* 0x00000006300672a4 */ /* 0x000fe4000f8e0225 */
[----:B------:R-:W-:Y:S01]  /*5d50*/  UIMAD UR10, UR39, UR10, UR8 ;  /* 0x0000000a270a72a4 */ /* 0x000fe2000f8e0208 */
[----:B------:R-:W-:Y:S01]  /*5d60*/  @!UP0 UMOV UR4, UR7 ;  /* 0x0000000700048c82 */ /* 0x000fe20008000000 */
[----:B------:R-:W-:Y:S02]  /*5d70*/  UIADD3 UR7, UPT, UPT, -UR8, URZ, URZ ;  /* 0x000000ff08077290 */ /* 0x000fe4000fffe1ff */
[----:B------:R-:W-:Y:S04]  /*5d80*/  @!UP0 USHF.R.U32.HI UR4, URZ, UR47, UR4 ;  /* 0x0000002fff048299 */ /* 0x000fe80008011604 */
[----:B------:R-:W-:Y:S04]  /*5d90*/  @!UP0 USEL UR4, UR5, UR4, !UP2 ;  /* 0x0000000405048287 */ /* 0x000fe8000d000000 */
[----:B------:R-:W-:Y:S02]  /*5da0*/  @!UP0 UIMAD UR9, UR9, UR10, UR4 ;  /* 0x0000000a090982a4 */ /* 0x000fe4000f8e0204 */
[----:B------:R-:W-:Y:S02]  /*5db0*/  @!UP0 UIADD3 UR10, UPT, UPT, UR11, -UR4, URZ ;  /* 0x800000040b0a8290 */ /* 0x000fe4000fffe0ff */
[----:B------:R-:W-:Y:S02]  /*5dc0*/  UIMAD UR4, UR58, UR7, UR36 ;  /* 0x000000073a0472a4 */ /* 0x000fe4000f8e0224 */
[----:B------:R-:W-:Y:S03]  /*5dd0*/  @!UP0 UIMAD UR8, UR10, UR39, UR5 ;  /* 0x000000270a0882a4 */ /* 0x000fe6000f8e0205 */
[----:B------:R-:W-:Y:S02]  /*5de0*/  @!UP0 UMOV UR5, UR9 ;  /* 0x0000000900058c82 */ /* 0x000fe40008000000 */
[----:B------:R-:W-:Y:S02]  /*5df0*/  UIMAD UR37, UR5, UR48, UR6 ;  /* 0x00000030052572a4 */ /* 0x000fe4000f8e0206 */
[----:B------:R-:W-:Y:S11]  /*5e00*/  UIMAD UR36, UR8, UR58, UR4 ;  /* 0x0000003a082472a4 */ /* 0x000ff6000f8e0204 */
[----:B------:R-:W-:Y:S01]  /*5e10*/  @!UPT UIADD3 URZ, UPT, UPT, URZ, URZ, URZ ;  /* 0x000000fffffff290 */ /* 0x000fe2000fffe0ff */
.L_x_83:
[----:B------:R-:W-:Y:S01]  /*5e20*/  UISETP.NE.AND UP0, UPT, UR38, 0x1, UPT ;  /* 0x000000012600788c */ /* 0x000fe2000bf05270 */
[----:B------:R-:W-:Y:S01]  /*5e30*/  @P0 SHF.R.U32.HI R62, RZ, 0x10, R5 ;  /* 0x00000010ff3e0819 */ /* 0x000fe20000011605 */
[----:B------:R-:W-:Y:S09]  /*5e40*/  USHF.L.U32 UR41, UR22, 0x6, URZ ;  /* 0x0000000616297899 */ /* 0x000ff200080006ff */
[----:B------:R-:W1:Y:S01]  /*5e50*/  @!UP0 LDCU.128 UR12, c[0x0][0xc10] ;  /* 0x00018200ff0c87ac */ /* 0x000e620008000c00 */
[----:B------:R-:W2:Y:S01]  /*5e60*/  @!UP0 LDCU UR5, c[0x0][0xc0c] ;  /* 0x00018180ff0587ac */ /* 0x000ea20008000800 */
[----:B------:R-:W3:Y:S01]  /*5e70*/  @!UP0 LDCU UR10, c[0x0][0xc20] ;  /* 0x00018400ff0a87ac */ /* 0x000ee20008000800 */
[----:B-1----:R-:W-:Y:S02]  /*5e80*/  UIMAD.WIDE.U32 UR8, UR37, UR12, URZ ;  /* 0x0000000c250872a5 */ /* 0x002fe4000f8e00ff */
[----:B------:R-:W-:Y:S02]  /*5e90*/  UIMAD.WIDE.U32 UR6, UR36, UR15, URZ ;  /* 0x0000000f240672a5 */ /* 0x000fe4000f8e00ff */
[----:B------:R-:W-:Y:S03]  /*5ea0*/  @!UP0 UISETP.NE.AND UP1, UPT, UR14, 0x1, UPT ;  /* 0x000000010e00888c */ /* 0x000fe6000bf25270 */
[----:B------:R-:W-:Y:S01]  /*5eb0*/  @!UP0 UMOV UR4, UR9 ;  /* 0x0000000900048c82 */ /* 0x000fe20008000000 */
[----:B--2---:R-:W-:Y:S02]  /*5ec0*/  @!UP0 UISETP.NE.AND UP2, UPT, UR5, 0x1, UPT ;  /* 0x000000010500888c */ /* 0x004fe4000bf45270 */
[----:B------:R-:W-:Y:S01]  /*5ed0*/  @!UP0 USHF.R.U32.HI UR4, URZ, UR13, UR4 ;  /* 0x0000000dff048299 */ /* 0x000fe20008011604 */
[----:B------:R-:W-:Y:S02]  /*5ee0*/  @!UP0 UMOV UR6, UR7 ;  /* 0x0000000700068c82 */ /* 0x000fe40008000000 */
[----:B---3--:R-:W-:Y:S02]  /*5ef0*/  @!UP0 USHF.R.U32.HI UR6, URZ, UR10, UR6 ;  /* 0x0000000aff068299 */ /* 0x008fe40008011606 */
[----:B------:R-:W-:Y:S02]  /*5f00*/  @!UP0 USEL UR7, UR37, UR4, !UP2 ;  /* 0x0000000425078287 */ /* 0x000fe4000d000000 */
[----:B------:R-:W-:Y:S04]  /*5f10*/  @!UP0 USEL UR6, UR36, UR6, !UP1 ;  /* 0x0000000624068287 */ /* 0x000fe8000c800000 */
[----:B------:R-:W-:Y:S02]  /*5f20*/  @!UP0 UIADD3 UR4, UPT, UPT, -UR7, UR6, URZ ;  /* 0x0000000607048290 */ /* 0x000fe4000fffe1ff */
[----:B------:R-:W-:Y:S02]  /*5f30*/  @!UP0 UIADD3 UR6, UPT, UPT, UR7, -UR6, URZ ;  /* 0x8000000607068290 */ /* 0x000fe4000fffe0ff */
[----:B------:R-:W-:Y:S02]  /*5f40*/  @!UP0 UIMAD UR37, UR4, UR5, UR37 ;  /* 0x00000005042582a4 */ /* 0x000fe4000f8e0225 */
[----:B------:R-:W-:Y:S02]  /*5f50*/  @!UP0 UIMAD UR36, UR6, UR14, UR36 ;  /* 0x0000000e062482a4 */ /* 0x000fe4000f8e0224 */
[----:B------:R-:W-:Y:S09]  /*5f60*/  ULOP3.LUT UP0, URZ, UR61, 0x1b0, URZ, 0xc0, !UPT ;  /* 0x000001b03dff7892 */ /* 0x000ff2000f80c0ff */
[----:B------:R-:W-:Y:S05]  /*5f70*/  BRA.U !UP0, `(.L_x_84) ;  /* 0x00000001087c7547 */ /* 0x000fea000b800000 */
[----:B------:R-:W1:Y:S01]  /*5f80*/  LDCU.64 UR8, c[0x4][0x80] ;  /* 0x01001000ff0877ac */ /* 0x000e620008000a00 */
[----:B------:R-:W-:Y:S01]  /*5f90*/  MOV R17, 0x0 ;  /* 0x0000000000117802 */ /* 0x000fe20000000f00 */
[----:B------:R-:W-:Y:S02]  /*5fa0*/  HFMA2 R12, -RZ, RZ, 0, 5.9604644775390625e-08 ;  /* 0x00000001ff0c7431 */ /* 0x000fe400000001ff */
[----:B------:R-:W-:Y:S01]  /*5fb0*/  IMAD.MOV.U32 R8, RZ, RZ, 0x70 ;  /* 0x00000070ff087424 */ /* 0x000fe200078e00ff */
[----:B------:R2:W3:Y:S01]  /*5fc0*/  LDC.64 R14, c[0x4][R17] ;  /* 0x01000000110e7b82 */ /* 0x0004e20000000a00 */
[----:B------:R-:W4:Y:S01]  /*5fd0*/  LDCU.64 UR6, c[0x4][0x88] ;  /* 0x01001100ff0677ac */ /* 0x000f220008000a00 */
[----:B------:R-:W-:Y:S01]  /*5fe0*/  IMAD.MOV.U32 R13, RZ, RZ, RZ ;  /* 0x000000ffff0d7224 */ /* 0x000fe200078e00ff */
[----:B------:R-:W2:Y:S01]  /*5ff0*/  LDCU.64 UR4, c[0x4][0x8] ;  /* 0x01000100ff0477ac */ /* 0x000ea20008000a00 */
[----:B-1----:R-:W-:Y:S01]  /*6000*/  MOV R5, UR9 ;  /* 0x0000000900057c02 */ /* 0x002fe20008000f00 */
[----:B------:R-:W-:Y:S01]  /*6010*/  IMAD.U32 R4, RZ, RZ, UR8 ;  /* 0x00000008ff047e24 */ /* 0x000fe2000f8e00ff */
[----:B----4-:R-:W-:Y:S01]  /*6020*/  MOV R7, UR7 ;  /* 0x0000000700077c02 */ /* 0x010fe20008000f00 */
[----:B------:R-:W-:Y:S01]  /*6030*/  IMAD.U32 R6, RZ, RZ, UR6 ;  /* 0x00000006ff067e24 */ /* 0x000fe2000f8e00ff */
[----:B--2---:R-:W-:Y:S01]  /*6040*/  MOV R11, UR5 ;  /* 0x00000005000b7c02 */ /* 0x004fe20008000f00 */
[----:B------:R-:W-:Y:S02]  /*6050*/  IMAD.U32 R10, RZ, RZ, UR4 ;  /* 0x00000004ff0a7e24 */ /* 0x000fe4000f8e00ff */
[----:B------:R-:W-:Y:S07]  /*6060*/  LEPC R20, `(.L_x_85) ;  /* 0x000000001014794e */ /* 0x000fee0000000000 */
[----:B---3-5:R-:W-:Y:S05]  /*6070*/  CALL.ABS.NOINC R14 ;  /* 0x000000000e007343 */ /* 0x028fea0003c00000 */
.L_x_85:
[----:B------:R-:W1:Y:S01]  /*6080*/  LDCU.64 UR8, c[0x4][0x80] ;  /* 0x01001000ff0877ac */ /* 0x000e620008000a00 */
[----:B------:R2:W3:Y:S01]  /*6090*/  LDC.64 R14, c[0x4][R17] ;  /* 0x01000000110e7b82 */ /* 0x0004e20000000a00 */
[----:B------:R-:W-:Y:S02]  /*60a0*/  HFMA2 R12, -RZ, RZ, 0, 5.9604644775390625e-08 ;  /* 0x00000001ff0c7431 */ /* 0x000fe400000001ff */
[----:B------:R-:W-:Y:S02]  /*60b0*/  IMAD.MOV.U32 R8, RZ, RZ, 0x70 ;  /* 0x00000070ff087424 */ /* 0x000fe400078e00ff */
[----:B------:R-:W-:Y:S01]  /*60c0*/  IMAD.MOV.U32 R13, RZ, RZ, RZ ;  /* 0x000000ffff0d7224 */ /* 0x000fe200078e00ff */
[----:B------:R-:W4:Y:S01]  /*60d0*/  LDCU.64 UR6, c[0x4][0x88] ;  /* 0x01001100ff0677ac */ /* 0x000f220008000a00 */
[----:B------:R-:W5:Y:S01]  /*60e0*/  LDCU.64 UR4, c[0x4][0x8] ;  /* 0x01000100ff0477ac */ /* 0x000f620008000a00 */
[----:B-1----:R-:W-:Y:S02]  /*60f0*/  MOV R4, UR8 ;  /* 0x0000000800047c02 */ /* 0x002fe40008000f00 */
[----:B------:R-:W-:Y:S02]  /*6100*/  MOV R5, UR9 ;  /* 0x0000000900057c02 */ /* 0x000fe40008000f00 */
[----:B----4-:R-:W-:Y:S01]  /*6110*/  MOV R7, UR7 ;  /* 0x0000000700077c02 */ /* 0x010fe20008000f00 */
[----:B------:R-:W-:Y:S01]  /*6120*/  IMAD.U32 R6, RZ, RZ, UR6 ;  /* 0x00000006ff067e24 */ /* 0x000fe2000f8e00ff */
[----:B-----5:R-:W-:Y:S01]  /*6130*/  MOV R11, UR5 ;  /* 0x00000005000b7c02 */ /* 0x020fe20008000f00 */
[----:B--2---:R-:W-:Y:S02]  /*6140*/  IMAD.U32 R10, RZ, RZ, UR4 ;  /* 0x00000004ff0a7e24 */ /* 0x004fe4000f8e00ff */
[----:B------:R-:W-:Y:S07]  /*6150*/  LEPC R20, `(.L_x_84) ;  /* 0x000000001014794e */ /* 0x000fee0000000000 */
[----:B---3--:R-:W-:Y:S05]  /*6160*/  CALL.ABS.NOINC R14 ;  /* 0x000000000e007343 */ /* 0x008fea0003c00000 */
.L_x_84:
[----:B------:R-:W-:Y:S01]  /*6170*/  R2UR UR5, R54 ;  /* 0x00000000360572ca */ /* 0x000fe200000e0000 */
[----:B------:R-:W-:Y:S01]  /*6180*/  UISETP.NE.U32.AND UP0, UPT, UR62, URZ, UPT ;  /* 0x000000ff3e00728c */ /* 0x000fe2000bf05070 */
[----:B------:R-:W-:Y:S02]  /*6190*/  ISETP.NE.U32.AND P3, PT, R42, RZ, PT ;  /* 0x000000ff2a00720c */ /* 0x000fe40003f65070 */
[----:B------:R-:W-:Y:S01]  /*61a0*/  R2UR UR4, R53 ;  /* 0x00000000350472ca */ /* 0x000fe200000e0000 */
[----:B------:R-:W-:Y:S01]  /*61b0*/  UISETP.NE.AND.EX UP0, UPT, UR63, URZ, UPT, UP0 ;  /* 0x000000ff3f00728c */ /* 0x000fe2000bf05300 */
[----:B------:R-:W-:Y:S02]  /*61c0*/  ISETP.NE.AND.EX P3, PT, R43, RZ, PT, P3 ;  /* 0x000000ff2b00720c */ /* 0x000fe40003f65330 */
[----:B------:R-:W-:Y:S02]  /*61d0*/  ISETP.NE.AND P6, PT, R61, RZ, PT ;  /* 0x000000ff3d00720c */ /* 0x000fe40003fc5270 */
[----:B------:R-:W-:Y:S03]  /*61e0*/  PLOP3.LUT P0, PT, PT, PT, PT, 0x8, 0x80 ;  /* 0x000000000080781c */ /* 0x000fe60003f0e170 */
[----:B------:R-:W-:Y:S04]  /*61f0*/  ISETP.NE.U32.AND P1, PT, RZ, UR5, PT ;  /* 0x00000005ff007c0c */ /* 0x000fe8000bf25070 */
[----:B------:R-:W-:Y:S04]  /*6200*/  ISETP.NE.AND.EX P1, PT, RZ, UR4, PT, P1 ;  /* 0x00000004ff007c0c */ /* 0x000fe8000bf25310 */
[----:B------:R-:W-:Y:S01]  /*6210*/  @P6 PLOP3.LUT P0, PT, P3, PT, PT, 0x80, 0x8 ;  /* 0x000000000008681c */ /* 0x000fe20001f0f070 */
[----:B------:R-:W-:Y:S01]  /*6220*/  @!UPT UIADD3 URZ, UPT, UPT, URZ, URZ, URZ ;  /* 0x000000fffffff290 */ /* 0x000fe2000fffe0ff */
[----:B------:R-:W-:Y:S11]  /*6230*/  @!P3 BRA `(.L_x_86) ;  /* 0x000000000030b947 */ /* 0x000ff60003800000 */
[----:B------:R-:W-:Y:S01]  /*6240*/  ISETP.NE.U32.AND P2, PT, R40, RZ, PT ;  /* 0x000000ff2800720c */ /* 0x000fe20003f45070 */
[----:B------:R-:W1:Y:S01]  /*6250*/  LDCU.64 UR4, c[0x0][0x358] ;  /* 0x00006b00ff0477ac */ /* 0x000e620008000a00 */
[----:B------:R-:W-:Y:S02]  /*6260*/  IMAD.MOV.U32 R51, RZ, RZ, 0x1 ;  /* 0x00000001ff337424 */ /* 0x000fe400078e00ff */
[----:B------:R-:W-:Y:S11]  /*6270*/  ISETP.NE.AND.EX P2, PT, R41, RZ, PT, P2 ;  /* 0x000000ff2900720c */ /* 0x000ff60003f45320 */
[----:B------:R-:W-:Y:S02]  /*6280*/  @!UPT UIADD3 URZ, UPT, UPT, URZ, URZ, URZ ;  /* 0x000000fffffff290 */ /* 0x000fe4000fffe0ff */
[----:B------:R-:W2:Y:S01]  /*6290*/  @P2 LDC.64 R4, c[0x0][0x988] ;  /* 0x00026200ff042b82 */ /* 0x000ea20000000a00 */
[----:B------:R-:W-:Y:S04]  /*62a0*/  @P2 IMAD R0, R16, R42, RZ ;  /* 0x0000002a10002224 */ /* 0x000fe800078e02ff */
[----:B--2---:R-:W-:Y:S04]  /*62b0*/  @P2 IMAD.WIDE R4, R0, 0x4, R4 ;  /* 0x0000000400042825 */ /* 0x004fe800078e0204 */
[----:B------:R-:W-:Y:S01]  /*62c0*/  HFMA2 R0, -RZ, RZ, 0, 5.9604644775390625e-08 ;  /* 0x00000001ff007431 */ /* 0x000fe200000001ff */
[----:B-1---5:R1:W5:Y:S04]  /*62d0*/  @P2 LDG.E R26, desc[UR4][R4.64] ;  /* 0x00000004041a2981 */ /* 0x022368000c1e1900 */
[----:B------:R-:W-:Y:S01]  /*62e0*/  @!P2 PRMT R51, R0, 0x7610, R51 ;  /* 0x000076100033a816 */ /* 0x000fe20000000033 */
[----:B-1----:R-:W2:Y:S06]  /*62f0*/  @!P2 LDC R26, c[0x0][0x980] ;  /* 0x00026000ff1aab82 */ /* 0x002eac0000000800 */
.L_x_86:
[----:B------:R-:W-:Y:S05]  /*6300*/  BRA.U !UP0, `(.L_x_87) ;  /* 0x00000001082c7547 */ /* 0x000fea000b800000 */
[----:B------:R-:W-:Y:S02]  /*6310*/  R2UR UR5, R56 ;  /* 0x00000000380572ca */ /* 0x000fe400000e0000 */
[----:B------:R-:W-:Y:S11]  /*6320*/  R2UR UR4, R55 ;  /* 0x00000000370472ca */ /* 0x000ff600000e0000 */
[----:B------:R-:W-:Y:S04]  /*6330*/  ISETP.NE.U32.AND P2, PT, RZ, UR5, PT ;  /* 0x00000005ff007c0c */ /* 0x000fe8000bf45070 */
[----:B------:R-:W-:Y:S01]  /*6340*/  ISETP.NE.AND.EX P2, PT, RZ, UR4, PT, P2 ;  /* 0x00000004ff007c0c */ /* 0x000fe2000bf45320 */
[----:B------:R-:W1:Y:S11]  /*6350*/  LDCU.64 UR4, c[0x0][0x358] ;  /* 0x00006b00ff0477ac */ /* 0x000e760008000a00 */
[----:B------:R-:W-:Y:S01]  /*6360*/  @!UPT UIADD3 URZ, UPT, UPT, URZ, URZ, URZ ;  /* 0x000000fffffff290 */ /* 0x000fe2000fffe0ff */
[----:B------:R-:W3:Y:S01]  /*6370*/  @P2 LDC.64 R4, c[0x0][0x9a8] ;  /* 0x00026a00ff042b82 */ /* 0x000ee20000000a00 */
[----:B------:R-:W-:Y:S04]  /*6380*/  @P2 IMAD R0, R16, UR62, RZ ;  /* 0x0000003e10002c24 */ /* 0x000fe8000f8e02ff */
[----:B---3--:R-:W-:Y:S05]  /*6390*/  @P2 IMAD.WIDE R4, R0, 0x4, R4 ;  /* 0x0000000400042825 */ /* 0x008fea00078e0204 */
[----:B-1---5:R1:W5:Y:S02]  /*63a0*/  @P2 LDG.E R24, desc[UR4][R4.64] ;  /* 0x0000000404182981 */ /* 0x022364000c1e1900 */
[----:B-1----:R-:W3:Y:S02]  /*63b0*/  @!P2 LDC R24, c[0x0][0x9a0] ;  /* 0x00026800ff18ab82 */ /* 0x002ee40000000800 */
.L_x_87:
[----:B--2--5:R-:W-:Y:S01]  /*63c0*/  FSETP.NEU.AND P2, PT, R26, RZ, PT ;  /* 0x000000ff1a00720b */ /* 0x024fe20003f4d000 */
[----:B------:R-:W1:Y:S01]  /*63d0*/  LDCU.128 UR12, c[0x0][0xb90] ;  /* 0x00017200ff0c77ac */ /* 0x000e620008000c00 */
[----:B------:R-:W-:Y:S01]  /*63e0*/  SEL R4, RZ, 0xffffffff, P1 ;  /* 0xffffffffff047807 */ /* 0x000fe20000800000 */
[----:B------:R-:W-:Y:S01]  /*63f0*/  BSSY B1, `(.L_x_88) ;  /* 0x0000058000017945 */ /* 0x000fe20003800000 */
[----:B------:R-:W-:Y:S01]  /*6400*/  @P6 LOP3.LUT P1, RZ, R51, 0xff, RZ, 0xc0, !PT ;  /* 0x000000ff33ff6812 */ /* 0x000fe2000782c0ff */
[----:B------:R-:W-:Y:S01]  /*6410*/  IMAD.MOV.U32 R73, RZ, RZ, 0x1 ;  /* 0x00000001ff497424 */ /* 0x000fe200078e00ff */
[----:B------:R-:W-:Y:S01]  /*6420*/  @P6 SEL R0, RZ, 0xffffffff, P2 ;  /* 0xffffffffff006807 */ /* 0x000fe20001000000 */
[----:B------:R-:W-:Y:S01]  /*6430*/  IMAD.IADD R25, R23, 0x1, R2 ;  /* 0x0000000117197824 */ /* 0x000fe200078e0202 */
[----:B------:R-:W-:Y:S01]  /*6440*/  LOP3.LUT R71, R48, 0x1, RZ, 0x3c, !PT ;  /* 0x0000000130477812 */ /* 0x000fe200078e3cff */
[----:B------:R-:W2:Y:S01]  /*6450*/  LDCU UR11, c[0x0][0xba0] ;  /* 0x00017400ff0b77ac */ /* 0x000ea20008000800 */
[----:B------:R-:W-:Y:S01]  /*6460*/  @P0 SEL R0, R4, R0, !P1 ;  /* 0x0000000004000207 */ /* 0x000fe20004800000 */
[----:B------:R-:W-:Y:S01]  /*6470*/  IMAD.U32 R72, RZ, RZ, UR50 ;  /* 0x00000032ff487e24 */ /* 0x000fe2000f8e00ff */
[----:B------:R-:W-:Y:S01]  /*6480*/  LEA R27, R22, UR49, 0x3 ;  /* 0x00000031161b7c11 */ /* 0x000fe2000f8e18ff */
[----:B------:R-:W-:Y:S01]  /*6490*/  USHF.L.U32 UR8, UR51, 0x6, URZ ;  /* 0x0000000633087899 */ /* 0x000fe200080006ff */
[----:B------:R-:W-:Y:S02]  /*64a0*/  @P6 LOP3.LUT R0, R0, 0x1, RZ, 0xc0, !PT ;  /* 0x0000000100006812 */ /* 0x000fe400078ec0ff */
[----:B------:R-:W-:Y:S02]  /*64b0*/  CS2R R38, SRZ ;  /* 0x0000000000267805 */ /* 0x000fe4000001ff00 */
[----:B------:R-:W-:Y:S02]  /*64c0*/  R2UR UR4, R59 ;  /* 0x000000003b0472ca */ /* 0x000fe400000e0000 */
[----:B------:R-:W-:Y:S02]  /*64d0*/  CS2R R36, SRZ ;  /* 0x0000000000247805 */ /* 0x000fe4000001ff00 */
[----:B------:R-:W-:Y:S01]  /*64e0*/  ISETP.NE.U32.OR P5, PT, R0, 0x1, !P6 ;  /* 0x000000010000780c */ /* 0x000fe200077a5470 */
[----:B------:R-:W-:Y:S01]  /*64f0*/  IMAD.U32 R0, RZ, RZ, UR50 ;  /* 0x00000032ff007e24 */ /* 0x000fe2000f8e00ff */
[----:B------:R-:W-:Y:S01]  /*6500*/  R2UR UR6, R58 ;  /* 0x000000003a0672ca */ /* 0x000fe200000e0000 */
[----:B------:R-:W-:Y:S01]  /*6510*/  IMAD.U32 R67, RZ, RZ, UR8 ;  /* 0x00000008ff437e24 */ /* 0x000fe2000f8e00ff */
[----:B------:R-:W-:Y:S02]  /*6520*/  R2UR UR10, R60 ;  /* 0x000000003c0a72ca */ /* 0x000fe400000e0000 */
[----:B------:R-:W-:Y:S02]  /*6530*/  CS2R R30, SRZ ;  /* 0x00000000001e7805 */ /* 0x000fe4000001ff00 */
[----:B------:R-:W-:Y:S02]  /*6540*/  LEA R0, R0, UR49, 0x3 ;  /* 0x0000003100007c11 */ /* 0x000fe4000f8e18ff */
[----:B------:R-:W-:Y:S02]  /*6550*/  CS2R R28, SRZ ;  /* 0x00000000001c7805 */ /* 0x000fe4000001ff00 */
[----:B------:R-:W-:Y:S02]  /*6560*/  R2UR UR9, R57 ;  /* 0x00000000390972ca */ /* 0x000fe400000e0000 */
[----:B------:R-:W-:Y:S01]  /*6570*/  LOP3.LUT P4, R68, R51, 0xff, RZ, 0xc0, !PT ;  /* 0x000000ff33447812 */ /* 0x000fe2000788c0ff */
[----:B------:R-:W-:Y:S01]  /*6580*/  UIMAD.WIDE.U32 UR4, UR8, UR4, URZ ;  /* 0x00000004080472a5 */ /* 0x000fe2000f8e00ff */
[----:B------:R-:W-:Y:S02]  /*6590*/  SEL R5, RZ, 0xffffffff, P2 ;  /* 0xffffffffff057807 */ /* 0x000fe40001000000 */
[----:B------:R-:W-:Y:S01]  /*65a0*/  @P5 SHF.L.U32 R3, R71, 0x1f, RZ ;  /* 0x0000001f47035819 */ /* 0x000fe200000006ff */
[----:B------:R-:W-:Y:S01]  /*65b0*/  USHF.R.U32.HI UR5, URZ, UR6, UR5 ;  /* 0x00000006ff057299 */ /* 0x000fe20008011605 */
[----:B------:R-:W-:Y:S01]  /*65c0*/  @P3 SEL R5, R4, R5, !P4 ;  /* 0x0000000504053207 */ /* 0x000fe20006000000 */
[----:B------:R-:W-:Y:S01]  /*65d0*/  UISETP.NE.AND UP0, UPT, UR10, 0x1, UPT ;  /* 0x000000010a00788c */ /* 0x000fe2000bf05270 */
[----:B------:R4:W3:Y:S01]  /*65e0*/  @P5 SYNCS.PHASECHK.TRANS64.TRYWAIT P1, [R0+URZ+0xd0], R3 ;  /* 0x0000d003000055a7 */ /* 0x0008e200080211ff */
[----:B------:R-:W-:Y:S02]  /*65f0*/  P2R R69, PR, RZ, 0x20 ;  /* 0x00000020ff457803 */ /* 0x000fe40000000000 */
[----:B------:R-:W-:Y:S01]  /*6600*/  USEL UR5, UR8, UR5, !UP0 ;  /* 0x0000000508057287 */ /* 0x000fe2000c000000 */
[----:B------:R-:W-:Y:S01]  /*6610*/  LOP3.LUT R5, R5, 0x1, RZ, 0xc0, !PT ;  /* 0x0000000105057812 */ /* 0x000fe200078ec0ff */
[----:B------:R-:W-:Y:S04]  /*6620*/  UISETP.NE.AND UP0, UPT, UR9, 0x1, UPT ;  /* 0x000000010900788c */ /* 0x000fe8000bf05270 */
[----:B------:R-:W-:Y:S02]  /*6630*/  IMAD R7, RZ, RZ, -UR5 ;  /* 0x80000005ff077e24 */ /* 0x000fe4000f8e02ff */
[----:B------:R-:W-:Y:S02]  /*6640*/  IMAD.U32 R66, RZ, RZ, UR5 ;  /* 0x00000005ff427e24 */ /* 0x000fe4000f8e00ff */
[----:B------:R-:W-:Y:S01]  /*6650*/  IMAD R67, R7, UR10, R67 ;  /* 0x0000000a07437c24 */ /* 0x000fe2000f8e0243 */
[----:B----4-:R-:W-:Y:S04]  /*6660*/  SHF.L.U32 R3, R47, 0x1f, RZ ;  /* 0x0000001f2f037819 */ /* 0x010fe800000006ff */
[----:B------:R4:W4:Y:S01]  /*6670*/  SYNCS.PHASECHK.TRANS64.TRYWAIT P0, [R27+URZ+0x120], R3 ;  /* 0x000120031b0075a7 */ /* 0x00092200080011ff */
[----:B-1----:R-:W-:Y:S07]  /*6680*/  UIMAD.WIDE.U32 UR6, UR5, UR12, URZ ;  /* 0x0000000c050672a5 */ /* 0x002fee000f8e00ff */
[----:B------:R-:W-:Y:S02]  /*6690*/  UMOV UR4, UR7 ;  /* 0x0000000700047c82 */ /* 0x000fe40008000000 */
[----:B------:R-:W-:Y:S04]  /*66a0*/  USHF.R.U32.HI UR4, URZ, UR13, UR4 ;  /* 0x0000000dff047299 */ /* 0x000fe80008011604 */
[----:B------:R-:W-:Y:S02]  /*66b0*/  USEL UR4, UR5, UR4, !UP0 ;  /* 0x0000000405047287 */ /* 0x000fe4000c000000 */
[----:B------:R-:W-:Y:S02]  /*66c0*/  UISETP.NE.AND UP0, UPT, UR14, 0x1, UPT ;  /* 0x000000010e00788c */ /* 0x000fe4000bf05270 */
[----:B------:R-:W-:Y:S02]  /*66d0*/  UIMAD.WIDE.U32 UR6, UR4, UR15, URZ ;  /* 0x0000000f040672a5 */ /* 0x000fe4000f8e00ff */
[----:B------:R-:W-:Y:S02]  /*66e0*/  IMAD.U32 R65, RZ, RZ, UR4 ;  /* 0x00000004ff417e24 */ /* 0x000fe4000f8e00ff */
[----:B------:R-:W-:Y:S01]  /*66f0*/  PLOP3.LUT P2, PT, PT, PT, UP0, 0x80, 0x8 ;  /* 0x000000000008781c */ /* 0x000fe20003f4f008 */
[----:B------:R-:W-:Y:S02]  /*6700*/  IMAD R6, RZ, RZ, -UR4 ;  /* 0x80000004ff067e24 */ /* 0x000fe4000f8e02ff */
[----:B------:R-:W-:Y:S01]  /*6710*/  UMOV UR6, UR7 ;  /* 0x0000000700067c82 */ /* 0x000fe20008000000 */
[----:B------:R-:W-:Y:S01]  /*6720*/  IMAD.U32 R64, RZ, RZ, UR4 ;  /* 0x00000004ff407e24 */ /* 0x000fe2000f8e00ff */
[----:B--2---:R-:W-:Y:S01]  /*6730*/  USHF.R.U32.HI UR6, URZ, UR11, UR6 ;  /* 0x0000000bff067299 */ /* 0x004fe20008011606 */
[----:B------:R-:W-:Y:S05]  /*6740*/  IMAD R66, R6, UR9, R66 ;  /* 0x0000000906427c24 */ /* 0x000fea000f8e0242 */
[----:B------:R-:W-:Y:S02]  /*6750*/  SEL R65, R65, UR6, !P2 ;  /* 0x0000000641417c07 */ /* 0x000fe4000d000000 */
[----:B------:R-:W-:Y:S03]  /*6760*/  ISETP.NE.U32.AND P2, PT, R5, 0x1, PT ;  /* 0x000000010500780c */ /* 0x000fe60003f45070 */
[----:B------:R-:W-:Y:S01]  /*6770*/  IMAD.MOV R4, RZ, RZ, -R65 ;  /* 0x000000ffff047224 */ /* 0x000fe200078e0a41 */
[----:B------:R-:W-:Y:S03]  /*6780*/  P2R R74, PR, RZ, 0x4 ;  /* 0x00000004ff4a7803 */ /* 0x000fe60000000000 */
[----:B------:R-:W-:Y:S01]  /*6790*/  IMAD R64, R4, UR14, R64 ;  /* 0x0000000e04407c24 */ /* 0x000fe2000f8e0240 */
[----:B---3--:R-:W-:Y:S01]  /*67a0*/  @P5 SEL R73, RZ, 0x1, !P1 ;  /* 0x00000001ff495807 */ /* 0x008fe20004800000 */
[----:B------:R-:W-:Y:S06]  /*67b0*/  @!P5 BRA `(.L_x_89) ;  /* 0x00000000006cd947 */ /* 0x000fec0003800000 */
[----:B------:R-:W-:Y:S01]  /*67c0*/  HFMA2 R31, -RZ, RZ, 0, 0 ;  /* 0x00000000ff1f7431 */ /* 0x000fe200000001ff */
[----:B------:R-:W-:Y:S01]  /*67d0*/  ISETP.NE.AND P1, PT, R73, RZ, PT ;  /* 0x000000ff4900720c */ /* 0x000fe20003f25270 */
[----:B------:R-:W-:Y:S01]  /*67e0*/  IMAD.U32 R2, RZ, RZ, UR50 ;  /* 0x00000032ff027e24 */ /* 0x000fe2000f8e00ff */
[----:B------:R-:W-:Y:S11]  /*67f0*/  BSSY B0, `(.L_x_90) ;  /* 0x0000005000007945 */ /* 0x000ff60003800000 */
[----:B------:R-:W-:Y:S05]  /*6800*/  @P1 BRA `(.L_x_91) ;  /* 0x00000000000c1947 */ /* 0x000fea0003800000 */
[----:B------:R-:W-:Y:S04]  /*6810*/  SHF.L.U32 R4, R71, 0x1f, RZ ;  /* 0x0000001f47047819 */ /* 0x000fe800000006ff */
[----:B------:R-:W1:Y:S02]  /*6820*/  SYNCS.PHASECHK.TRANS64.TRYWAIT P1, [R0+URZ+0xd0], R4 ;  /* 0x0000d004000075a7 */ /* 0x000e6400080211ff */
[----:B-1----:R-:W-:Y:S05]  /*6830*/  @!P1 BRA `(.L_x_92) ;  /* 0x0000002000489947 */ /* 0x002fea0003800000 */
.L_x_91:
[----:B------:R-:W-:Y:S05]  /*6840*/  BSYNC B0 ;  /* 0x0000000000007941 */ /* 0x000fea0003800000 */
.L_x_90:
[----:B------:R-:W-:Y:S01]  /*6850*/  ISETP.NE.AND P1, PT, R74, RZ, PT ;  /* 0x000000ff4a00720c */ /* 0x000fe20003f25270 */
[----:B------:R-:W-:Y:S01]  /*6860*/  IMAD.MOV.U32 R30, RZ, RZ, RZ ;  /* 0x000000ffff1e7224 */ /* 0x000fe200078e00ff */
[----:B------:R-:W-:Y:S02]  /*6870*/  CS2R R28, SRZ ;  /* 0x00000000001c7805 */ /* 0x000fe4000001ff00 */
[----:B------:R-:W-:Y:S02]  /*6880*/  CS2R R38, SRZ ;  /* 0x0000000000267805 */ /* 0x000fe4000001ff00 */
[----:B------:R-:W-:Y:S07]  /*6890*/  CS2R R36, SRZ ;  /* 0x0000000000247805 */ /* 0x000fee000001ff00 */
[----:B------:R-:W-:Y:S01]  /*68a0*/  @P1 IMAD R2, R2, 0x800, R49 ;  /* 0x0000080002021824 */ /* 0x000fe200078e0231 */
[----:B------:R-:W-:Y:S05]  /*68b0*/  @P1 WARPSYNC.ALL ;  /* 0x0000000000001948 */ /* 0x000fea0003800000 */
[----:B------:R-:W-:Y:S01]  /*68c0*/  @P1 LEA R2, R2, UR49, 0x1 ;  /* 0x0000003102021c11 */ /* 0x000fe2000f8e08ff */
[----:B------:R-:W-:Y:S04]  /*68d0*/  UIADD3 UR4, UPT, UPT, UR50, 0x1, URZ ;  /* 0x0000000132047890 */ /* 0x000fe8000fffe0ff */
[----:B------:R-:W2:Y:S01]  /*68e0*/  @P1 LDSM.16.M88.4 R28, [R2+0x200] ;  /* 0x00020000021c183b */ /* 0x000ea20000000200 */
[----:B-1----:R-:W-:Y:S01]  /*68f0*/  @P1 IMAD R0, R63, 0x2, R2 ;  /* 0x000000023f001824 */ /* 0x002fe200078e0202 */
[----:B------:R-:W-:Y:S04]  /*6900*/  UISETP.NE.AND UP0, UPT, UR4, 0x3, UPT ;  /* 0x000000030400788c */ /* 0x000fe8000bf05270 */
[----:B------:R1:W3:Y:S01]  /*6910*/  @P1 LDSM.16.M88.4 R36, [R0+0x200] ;  /* 0x000200000024183b */ /* 0x0002e20000000200 */
[----:B------:R-:W-:Y:S01]  /*6920*/  USEL UR4, UR4, URZ, UP0 ;  /* 0x000000ff04047287 */ /* 0x000fe20008000000 */
[----:B------:R-:W-:Y:S05]  /*6930*/  PLOP3.LUT P1, PT, PT, PT, UP0, 0x80, 0x8 ;  /* 0x000000000008781c */ /* 0x000fea0003f2f008 */
[----:B------:R-:W-:Y:S01]  /*6940*/  IMAD.U32 R72, RZ, RZ, UR4 ;  /* 0x00000004ff487e24 */ /* 0x000fe2000f8e00ff */
[----:B-1----:R-:W-:Y:S04]  /*6950*/  SEL R0, RZ, 0x1, P1 ;  /* 0x00000001ff007807 */ /* 0x002fe80000800000 */
[----:B------:R-:W-:Y:S02]  /*6960*/  LOP3.LUT R71, R71, R0, RZ, 0x3c, !PT ;  /* 0x0000000047477212 */ /* 0x000fe400078e3cff */
.L_x_89:
[----:B------:R-:W-:Y:S05]  /*6970*/  BSYNC B1 ;  /* 0x0000000000017941 */ /* 0x000fea0003800000 */
.L_x_88:
[----:B------:R-:W-:Y:S04]  /*6980*/  SHF.R.U32.HI R0, RZ, 0x15, R25 ;  /* 0x00000015ff007819 */ /* 0x000fe80000011619 */
[----:B------:R-:W-:Y:S01]  /*6990*/  LOP3.LUT P1, RZ, R0, 0x3, R52, 0x48, !PT ;  /* 0x0000000300ff7812 */ /* 0x000fe20007824834 */
[----:B------:R-:W-:Y:S01]  /*69a0*/  @!UPT UIADD3 URZ, UPT, UPT, URZ, URZ, URZ ;  /* 0x000000fffffff290 */ /* 0x000fe2000fffe0ff */
[----:B----4-:R-:W-:Y:S11]  /*69b0*/  @P0 BRA `(.L_x_93) ;  /* 0x0000000000080947 */ /* 0x010ff60003800000 */
[----:B------:R-:W1:Y:S02]  /*69c0*/  SYNCS.PHASECHK.TRANS64.TRYWAIT P0, [R27+URZ+0x120], R3 ;  /* 0x000120031b0075a7 */ /* 0x000e6400080011ff */
[----:B-1----:R-:W-:Y:S05]  /*69d0*/  @!P0 BRA `(.L_x_94) ;  /* 0x0000001c00f48947 */ /* 0x002fea0003800000 */
.L_x_93:
[----:B------:R-:W-:Y:S05]  /*69e0*/  @!P1 BRA `(.L_x_95) ;  /* 0x0000000000409947 */ /* 0x000fea0003800000 */
[----:B------:R-:W4:Y:S01]  /*69f0*/  LDCU.64 UR8, c[0x4][0x70] ;  /* 0x01000e00ff0877ac */ /* 0x000f220008000a00 */
[----:B-1----:R-:W-:Y:S01]  /*6a00*/  MOV R3, 0x0 ;  /* 0x0000000000037802 */ /* 0x002fe20000000f00 */
[----:B------:R-:W-:Y:S02]  /*6a10*/  HFMA2 R12, -RZ, RZ, 0, 5.9604644775390625e-08 ;  /* 0x00000001ff0c7431 */ /* 0x000fe400000001ff */
[----:B------:R-:W-:Y:S02]  /*6a20*/  IMAD.MOV.U32 R8, RZ, RZ, 0x192 ;  /* 0x00000192ff087424 */ /* 0x000fe400078e00ff */
[----:B------:R-:W-:Y:S01]  /*6a30*/  IMAD.MOV.U32 R13, RZ, RZ, RZ ;  /* 0x000000ffff0d7224 */ /* 0x000fe200078e00ff */
[----:B------:R-:W1:Y:S01]  /*6a40*/  LDCU.64 UR6, c[0x4][0x78] ;  /* 0x01000f00ff0677ac */ /* 0x000e620008000a00 */
[----:B------:R-:W2:Y:S01]  /*6a50*/  LDC.64 R2, c[0x4][R3] ;  /* 0x0100000003027b82 */ /* 0x000ea20000000a00 */
[----:B------:R-:W5:Y:S01]  /*6a60*/  LDCU.64 UR4, c[0x4][0x10] ;  /* 0x01000200ff0477ac */ /* 0x000f620008000a00 */
[----:B----4-:R-:W-:Y:S01]  /*6a70*/  MOV R5, UR9 ;  /* 0x0000000900057c02 */ /* 0x010fe20008000f00 */
[----:B------:R-:W-:Y:S01]  /*6a80*/  IMAD.U32 R4, RZ, RZ, UR8 ;  /* 0x00000008ff047e24 */ /* 0x000fe2000f8e00ff */
[----:B-1----:R-:W-:Y:S01]  /*6a90*/  MOV R7, UR7 ;  /* 0x0000000700077c02 */ /* 0x002fe20008000f00 */
[----:B------:R-:W-:Y:S01]  /*6aa0*/  IMAD.U32 R6, RZ, RZ, UR6 ;  /* 0x00000006ff067e24 */ /* 0x000fe2000f8e00ff */
[----:B-----5:R-:W-:Y:S01]  /*6ab0*/  MOV R11, UR5 ;  /* 0x00000005000b7c02 */ /* 0x020fe20008000f00 */
[----:B------:R-:W-:Y:S02]  /*6ac0*/  IMAD.U32 R10, RZ, RZ, UR4 ;  /* 0x00000004ff0a7e24 */ /* 0x000fe4000f8e00ff */
[----:B------:R-:W-:Y:S07]  /*6ad0*/  LEPC R20, `(.L_x_95) ;  /* 0x000000001014794e */ /* 0x000fee0000000000 */
[----:B--23--:R-:W-:Y:S05]  /*6ae0*/  CALL.ABS.NOINC R2 ;  /* 0x0000000002007343 */ /* 0x00cfea0003c00000 */
.L_x_95:
[----:B------:R-:W-:Y:S05]  /*6af0*/  WARPSYNC.ALL ;  /* 0x0000000000007948 */ /* 0x000fea0003800000 */
[----:B------:R-:W-:Y:S01]  /*6b00*/  R2UR UR4, R25 ;  /* 0x00000000190472ca */ /* 0x000fe200000e0000 */
[----:B-12---:R-:W-:Y:S01]  /*6b10*/  HADD2.F32 R3, -RZ, R28.H0_H0 ;  /* 0x2000001cff037230 */ /* 0x006fe20000004100 */
[----:B------:R-:W-:Y:S01]  /*6b20*/  SHF.L.U32 R70, R63, 0x1, RZ ;  /* 0x000000013f467819 */ /* 0x000fe200000006ff */
[----:B------:R-:W-:Y:S01]  /*6b30*/  HADD2.F32 R20, -RZ, R30.H0_H0 ;  /* 0x2000001eff147230 */ /* 0x000fe20000004100 */
[----:B------:R-:W-:Y:S01]  /*6b40*/  ISETP.NE.AND P0, PT, R50, RZ, PT ;  /* 0x000000ff3200720c */ /* 0x000fe20003f05270 */
[----:B------:R-:W-:Y:S08]  /*6b50*/  BSSY.RECONVERGENT B0, `(.L_x_96) ;  /* 0x0000051000007945 */ /* 0x000ff00003800200 */
[----:B------:R-:W1:Y:S02]  /*6b60*/  LDTM.16dp256bit.x4 R4, tmem[UR4] ;  /* 0x00000004000479ee */ /* 0x000e640008120000 */
[C---:B-1----:R-:W-:Y:S01]  /*6b70*/  FMUL R0, R24.reuse, R4 ;  /* 0x0000000418007220 */ /* 0x042fe20000400000 */
[----:B------:R-:W-:Y:S02]  /*6b80*/  HADD2.F32 R4, -RZ, R28.H1_H1 ;  /* 0x3000001cff047230 */ /* 0x000fe40000004100 */
[----:B------:R-:W-:Y:S01]  /*6b90*/  FMUL R2, R24, R5 ;  /* 0x0000000518027220 */ /* 0x000fe20000400000 */
[--C-:B------:R-:W-:Y:S02]  /*6ba0*/  HADD2.F32 R5, -RZ, R29.reuse.H0_H0 ;  /* 0x2000001dff057230 */ /* 0x100fe40000004100 */
[----:B------:R-:W-:Y:S01]  /*6bb0*/  FFMA R0, R26, R3, R0 ;  /* 0x000000031a007223 */ /* 0x000fe20000000000 */
[----:B------:R-:W-:Y:S01]  /*6bc0*/  FMUL R3, R24, R6 ;  /* 0x0000000618037220 */ /* 0x000fe20000400000 */
[----:B------:R-:W-:Y:S02]  /*6bd0*/  HADD2.F32 R6, -RZ, R29.H1_H1 ;  /* 0x3000001dff067230 */ /* 0x000fe40000004100 */
[----:B------:R-:W-:Y:S01]  /*6be0*/  FFMA R2, R26, R4, R2 ;  /* 0x000000041a027223 */ /* 0x000fe20000000002 */
[----:B------:R-:W-:Y:S01]  /*6bf0*/  FMUL R7, R24, R7 ;  /* 0x0000000718077220 */ /* 0x000fe20000400000 */
[----:B------:R-:W-:Y:S01]  /*6c00*/  FFMA R3, R26, R5, R3 ;  /* 0x000000051a037223 */ /* 0x000fe20000000003 */
[C---:B------:R-:W-:Y:S01]  /*6c10*/  FMUL R4, R24.reuse, R8 ;  /* 0x0000000818047220 */ /* 0x040fe20000400000 */
[----:B------:R-:W-:Y:S01]  /*6c20*/  FMUL R5, R24, R9 ;  /* 0x0000000918057220 */ /* 0x000fe20000400000 */
[----:B------:R-:W-:Y:S01]  /*6c30*/  F2FP.F16.F32.PACK_AB R32, R2, R0 ;  /* 0x000000000220723e */ /* 0x000fe200000000ff */
[C---:B------:R-:W-:Y:S01]  /*6c40*/  FFMA R7, R26.reuse, R6, R7 ;  /* 0x000000061a077223 */ /* 0x040fe20000000007 */
[----:B------:R-:W-:Y:S02]  /*6c50*/  HADD2.F32 R0, -RZ, R30.H1_H1 ;  /* 0x3000001eff007230 */ /* 0x000fe40000004100 */
[----:B------:R-:W-:Y:S01]  /*6c60*/  FFMA R4, R26, R20, R4 ;  /* 0x000000141a047223 */ /* 0x000fe20000000004 */
[--C-:B------:R-:W-:Y:S02]  /*6c70*/  HADD2.F32 R2, -RZ, R31.reuse.H0_H0 ;  /* 0x2000001fff027230 */ /* 0x100fe40000004100 */
[----:B------:R-:W-:Y:S01]  /*6c80*/  FMUL R6, R24, R10 ;  /* 0x0000000a18067220 */ /* 0x000fe20000400000 */
[----:B------:R-:W-:Y:S01]  /*6c90*/  F2FP.F16.F32.PACK_AB R33, R7, R3 ;  /* 0x000000030721723e */ /* 0x000fe200000000ff */
[----:B------:R-:W-:Y:S02]  /*6ca0*/  HADD2.F32 R3, -RZ, R31.H1_H1 ;  /* 0x3000001fff037230 */ /* 0x000fe40000004100 */
[----:B------:R-:W-:Y:S01]  /*6cb0*/  FFMA R5, R26, R0, R5 ;  /* 0x000000001a057223 */ /* 0x000fe20000000005 */
[C---:B------:R-:W-:Y:S01]  /*6cc0*/  FMUL R11, R24.reuse, R11 ;  /* 0x0000000b180b7220 */ /* 0x040fe20000400000 */
[--C-:B---3--:R-:W-:Y:S02]  /*6cd0*/  HADD2.F32 R7, -RZ, R36.reuse.H0_H0 ;  /* 0x20000024ff077230 */ /* 0x108fe40000004100 */
[C---:B------:R-:W-:Y:S01]  /*6ce0*/  FMUL R8, R24.reuse, R12 ;  /* 0x0000000c18087220 */ /* 0x040fe20000400000 */
[----:B------:R-:W-:Y:S02]  /*6cf0*/  HADD2.F32 R0, -RZ, R36.H1_H1 ;  /* 0x30000024ff007230 */ /* 0x000fe40000004100 */
[----:B------:R-:W-:Y:S01]  /*6d00*/  FMUL R9, R24, R13 ;  /* 0x0000000d18097220 */ /* 0x000fe20000400000 */
[C---:B------:R-:W-:Y:S01]  /*6d10*/  FFMA R6, R26.reuse, R2, R6 ;  /* 0x000000021a067223 */ /* 0x040fe20000000006 */
[C---:B------:R-:W-:Y:S01]  /*6d20*/  FFMA R11, R26.reuse, R3, R11 ;  /* 0x000000031a0b7223 */ /* 0x040fe2000000000b */
[C---:B------:R-:W-:Y:S01]  /*6d30*/  FFMA R8, R26.reuse, R7, R8 ;  /* 0x000000071a087223 */ /* 0x040fe20000000008 */
[----:B------:R-:W-:Y:S01]  /*6d40*/  FFMA R9, R26, R0, R9 ;  /* 0x000000001a097223 */ /* 0x000fe20000000009 */
[--C-:B------:R-:W-:Y:S02]  /*6d50*/  HADD2.F32 R2, -RZ, R37.reuse.H0_H0 ;  /* 0x20000025ff027230 */ /* 0x100fe40000004100 */
[C---:B------:R-:W-:Y:S01]  /*6d60*/  FMUL R10, R24.reuse, R14 ;  /* 0x0000000e180a7220 */ /* 0x040fe20000400000 */
[----:B------:R-:W-:Y:S02]  /*6d70*/  HADD2.F32 R0, -RZ, R37.H1_H1 ;  /* 0x30000025ff007230 */ /* 0x000fe40000004100 */
[----:B------:R-:W-:Y:S01]  /*6d80*/  FMUL R15, R24, R15 ;  /* 0x0000000f180f7220 */ /* 0x000fe20000400000 */
[----:B------:R-:W-:Y:S01]  /*6d90*/  F2FP.F16.F32.PACK_AB R34, R5, R4 ;  /* 0x000000040522723e */ /* 0x000fe200000000ff */
[----:B------:R-:W-:Y:S01]  /*6da0*/  FFMA R10, R26, R2, R10 ;  /* 0x000000021a0a7223 */ /* 0x000fe2000000000a */
[----:B------:R-:W-:Y:S01]  /*6db0*/  FMUL R12, R24, R16 ;  /* 0x00000010180c7220 */ /* 0x000fe20000400000 */
[----:B------:R-:W-:Y:S01]  /*6dc0*/  FFMA R15, R26, R0, R15 ;  /* 0x000000001a0f7223 */ /* 0x000fe2000000000f */
[--C-:B------:R-:W-:Y:S01]  /*6dd0*/  HADD2.F32 R0, -RZ, R38.reuse.H0_H0 ;  /* 0x20000026ff007230 */ /* 0x100fe20000004100 */
[----:B------:R-:W-:Y:S01]  /*6de0*/  MOV R5, UR50 ;  /* 0x0000003200057c02 */ /* 0x000fe20008000f00 */
[----:B------:R-:W-:Y:S02]  /*6df0*/  HADD2.F32 R2, -RZ, R38.H1_H1 ;  /* 0x30000026ff027230 */ /* 0x000fe40000004100 */
[C---:B------:R-:W-:Y:S01]  /*6e00*/  FMUL R13, R24.reuse, R17 ;  /* 0x00000011180d7220 */ /* 0x040fe20000400000 */
[--C-:B------:R-:W-:Y:S02]  /*6e10*/  HADD2.F32 R3, -RZ, R39.reuse.H0_H0 ;  /* 0x20000027ff037230 */ /* 0x100fe40000004100 */
[C---:B------:R-:W-:Y:S01]  /*6e20*/  FMUL R14, R24.reuse, R18 ;  /* 0x00000012180e7220 */ /* 0x040fe20000400000 */
[----:B------:R-:W-:Y:S02]  /*6e30*/  HADD2.F32 R4, -RZ, R39.H1_H1 ;  /* 0x30000027ff047230 */ /* 0x000fe40000004100 */
[----:B------:R-:W-:Y:S01]  /*6e40*/  FMUL R19, R24, R19 ;  /* 0x0000001318137220 */ /* 0x000fe20000400000 */
[C---:B------:R-:W-:Y:S01]  /*6e50*/  FFMA R12, R26.reuse, R0, R12 ;  /* 0x000000001a0c7223 */ /* 0x040fe2000000000c */
[----:B------:R-:W-:Y:S01]  /*6e60*/  LEA R5, R5, R49, 0xb ;  /* 0x0000003105057211 */ /* 0x000fe200078e58ff */
[C---:B------:R-:W-:Y:S01]  /*6e70*/  FFMA R13, R26.reuse, R2, R13 ;  /* 0x000000021a0d7223 */ /* 0x040fe2000000000d */
[C---:B------:R-:W-:Y:S01]  /*6e80*/  FFMA R14, R26.reuse, R3, R14 ;  /* 0x000000031a0e7223 */ /* 0x040fe2000000000e */
[----:B------:R-:W-:Y:S01]  /*6e90*/  FFMA R19, R26, R4, R19 ;  /* 0x000000041a137223 */ /* 0x000fe20000000013 */
[----:B------:R-:W-:Y:S02]  /*6ea0*/  F2FP.F16.F32.PACK_AB R35, R11, R6 ;  /* 0x000000060b23723e */ /* 0x000fe400000000ff */
[----:B------:R-:W-:Y:S02]  /*6eb0*/  LEA R5, R5, UR49, 0x1 ;  /* 0x0000003105057c11 */ /* 0x000fe4000f8e08ff */
[----:B------:R-:W-:Y:S02]  /*6ec0*/  F2FP.F16.F32.PACK_AB R8, R9, R8 ;  /* 0x000000080908723e */ /* 0x000fe400000000ff */
[----:B------:R-:W-:Y:S01]  /*6ed0*/  F2FP.F16.F32.PACK_AB R9, R15, R10 ;  /* 0x0000000a0f09723e */ /* 0x000fe200000000ff */
[----:B------:R1:W-:Y:S01]  /*6ee0*/  STSM.16.M88.4 [R5+0x200], R32 ;  /* 0x0002002005007844 */ /* 0x0003e20000000200 */
[----:B------:R-:W-:Y:S02]  /*6ef0*/  F2FP.F16.F32.PACK_AB R10, R13, R12 ;  /* 0x0000000c0d0a723e */ /* 0x000fe400000000ff */
[----:B------:R-:W-:Y:S02]  /*6f00*/  F2FP.F16.F32.PACK_AB R11, R19, R14 ;  /* 0x0000000e130b723e */ /* 0x000fe400000000ff */
[----:B------:R-:W-:Y:S05]  /*6f10*/  IADD3 R0, PT, PT, R70, 0x200, R5 ;  /* 0x0000020046007810 */ /* 0x000fea0007ffe005 */
[----:B------:R1:W-:Y:S01]  /*6f20*/  STSM.16.M88.4 [R0], R8 ;  /* 0x0000000800007844 */ /* 0x0003e20000000200 */
[----:B------:R-:W-:Y:S01]  /*6f30*/  @!PT LDS RZ, [RZ] ;  /* 0x00000000fffff984 */ /* 0x000fe20000000800 */
[----:B------:R-:W-:Y:S01]  /*6f40*/  @!PT LDS RZ, [RZ] ;  /* 0x00000000fffff984 */ /* 0x000fe20000000800 */
[----:B------:R-:W-:Y:S01]  /*6f50*/  @!PT LDS RZ, [RZ] ;  /* 0x00000000fffff984 */ /* 0x000fe20000000800 */
[----:B------:R-:W-:Y:S01]  /*6f60*/  @!PT LDS RZ, [RZ] ;  /* 0x00000000fffff984 */ /* 0x000fe20000000800 */
[----:B------:R2:W-:Y:S07]  /*6f70*/  MEMBAR.ALL.CTA ;  /* 0x0000000000007992 */ /* 0x0005ee0000008000 */
[----:B--2---:R-:W2:Y:S02]  /*6f80*/  FENCE.VIEW.ASYNC.S ;  /* 0x00000000000073c6 */ /* 0x004ea40000000000 */
[----:B--2---:R-:W-:Y:S06]  /*6f90*/  BAR.SYNC.DEFER_BLOCKING 0x1, 0x80 ;  /* 0x0042000000007b1d */ /* 0x004fec0000010000 */
[----:B------:R-:W-:Y:S05]  /*6fa0*/  @P0 BRA `(.L_x_97) ;  /* 0x00000000002c0947 */ /* 0x000fea0003800000 */
[----:B------:R-:W2:Y:S01]  /*6fb0*/  LDCU.64 UR6, c[0x0][0x348] ;  /* 0x00006900ff0677ac */ /* 0x000ea20008000a00 */
[----:B------:R-:W-:Y:S02]  /*6fc0*/  R2UR UR42, R67 ;  /* 0x00000000432a72ca */ /* 0x000fe400000e0000 */
[----:B------:R-:W-:Y:S01]  /*6fd0*/  R2UR UR43, R66 ;  /* 0x00000000422b72ca */ /* 0x000fe200000e0000 */
[----:B------:R-:W-:Y:S01]  /*6fe0*/  ULEA UR5, UR50, UR49, 0xc ;  /* 0x0000003132057291 */ /* 0x000fe2000f8e60ff */
[----:B------:R-:W-:Y:S02]  /*6ff0*/  R2UR UR44, R64 ;  /* 0x00000000402c72ca */ /* 0x000fe400000e0000 */
[----:B------:R-:W-:Y:S01]  /*7000*/  R2UR UR45, R65 ;  /* 0x00000000412d72ca */ /* 0x000fe200000e0000 */
[----:B------:R-:W-:Y:S02]  /*7010*/  UIADD3 UR40, UPT, UPT, UR5, 0x200, URZ ;  /* 0x0000020005287890 */ /* 0x000fe4000fffe0ff */
[----:B--2---:R-:W-:Y:S04]  /*7020*/  UIADD3 UR4, UP0, UPT, UR6, 0x780, URZ ;  /* 0x0000078006047890 */ /* 0x004fe8000ff1e0ff */
[----:B------:R-:W-:Y:S09]  /*7030*/  UIADD3.X UR5, UPT, UPT, URZ, UR7, URZ, UP0, !UPT ;  /* 0x00000007ff057290 */ /* 0x000ff200087fe4ff */
[----:B------:R2:W-:Y:S02]  /*7040*/  UTMASTG.5D.IM2COL [UR40], [UR4] ;  /* 0x00000028040073b5 */ /* 0x0005e40008060000 */
[----:B--2---:R0:W-:Y:S02]  /*7050*/  UTMACMDFLUSH ;  /* 0x00000000000079b7 */ /* 0x0041e40000000000 */
.L_x_97:
[----:B------:R-:W-:Y:S05]  /*7060*/  BSYNC.RECONVERGENT B0 ;  /* 0x0000000000007941 */ /* 0x000fea0003800200 */
.L_x_96:
[----:B------:R-:W-:Y:S01]  /*7070*/  UIADD3 UR42, UPT, UPT, UR50, 0x1, URZ ;  /* 0x00000001322a7890 */ /* 0x000fe2000fffe0ff */
[----:B------:R-:W-:Y:S03]  /*7080*/  BSSY.RECONVERGENT B0, `(.L_x_98) ;  /* 0x0000005000007945 */ /* 0x000fe60003800200 */
[----:B------:R-:W-:Y:S04]  /*7090*/  UISETP.NE.AND UP0, UPT, UR42, 0x3, UPT ;  /* 0x000000032a00788c */ /* 0x000fe8000bf05270 */
[----:B------:R-:W-:Y:S01]  /*70a0*/  USEL UR40, UR42, URZ, UP0 ;  /* 0x000000ff2a287287 */ /* 0x000fe20008000000 */
[----:B------:R-:W-:Y:S11]  /*70b0*/  @P0 BRA `(.L_x_99) ;  /* 0x0000000000040947 */ /* 0x000ff60003800000 */
[----:B------:R-:W-:Y:S04]  /*70c0*/  DEPBAR.LE SB0, 0x1 ;  /* 0x000080400000791a */ /* 0x000fe80000000000 */
.L_x_99:
[----:B------:R-:W-:Y:S05]  /*70d0*/  BSYNC.RECONVERGENT B0 ;  /* 0x0000000000007941 */ /* 0x000fea0003800200 */
.L_x_98:
[----:B------:R-:W-:Y:S01]  /*70e0*/  BAR.SYNC.DEFER_BLOCKING 0x1, 0x80 ;  /* 0x0042000000007b1d */ /* 0x000fe20000010000 */
[----:B------:R-:W-:Y:S01]  /*70f0*/  ISETP.NE.AND P1, PT, R69, RZ, PT ;  /* 0x000000ff4500720c */ /* 0x000fe20003f25270 */
[----:B------:R-:W-:Y:S01]  /*7100*/  UISETP.NE.AND UP0, UPT, UR52, URZ, UPT ;  /* 0x000000ff3400728c */ /* 0x000fe2000bf05270 */
[----:B------:R-:W-:Y:S11]  /*7110*/  LEA R3, R72, UR49, 0x3 ;  /* 0x0000003148037c11 */ /* 0x000ff6000f8e18ff */
[----:B------:R-:W-:Y:S01]  /*7120*/  @P1 SHF.L.U32 R4, R71, 0x1f, RZ ;  /* 0x0000001f47041819 */ /* 0x000fe200000006ff */
[----:B------:R-:W-:Y:S06]  /*7130*/  BRA.U !UP0, `(.L_x_100) ;  /* 0x0000000108287547 */ /* 0x000fec000b800000 */
[----:B-1----:R-:W1:Y:S01]  /*7140*/  S2R R0, SR_CgaCtaId ;  /* 0x0000000000007919 */ /* 0x002e620000008800 */
[----:B------:R-:W-:Y:S05]  /*7150*/  IMAD.U32 R2, RZ, RZ, UR53 ;  /* 0x00000035ff027e24 */ /* 0x000fea000f8e00ff */
[C---:B------:R-:W-:Y:S01]  /*7160*/  @P1 LEA R5, R2.reuse, UR49, 0x3 ;  /* 0x0000003102051c11 */ /* 0x040fe2000f8e18ff */
[----:B------:R-:W-:Y:S04]  /*7170*/  VIADD R2, R2, 0x1 ;  /* 0x0000000102027836 */ /* 0x000fe80000000000 */
[----:B------:R-:W-:Y:S01]  /*7180*/  @P1 VIADD R5, R5, 0xe8 ;  /* 0x000000e805051836 */ /* 0x000fe20000000000 */
[C---:B------:R-:W-:Y:S04]  /*7190*/  ISETP.NE.AND P0, PT, R2.reuse, 0x3, PT ;  /* 0x000000030200780c */ /* 0x040fe80003f05270 */
[----:B------:R-:W-:Y:S04]  /*71a0*/  SEL R2, R2, RZ, P0 ;  /* 0x000000ff02027207 */ /* 0x000fe80000000000 */
[----:B------:R-:W-:Y:S02]  /*71b0*/  R2UR UR53, R2 ;  /* 0x00000000023572ca */ /* 0x000fe400000e0000 */
[----:B-1----:R-:W-:Y:S04]  /*71c0*/  @P1 PRMT R0, R0, 0x654, R5 ;  /* 0x0000065400001816 */ /* 0x002fe80000000005 */
[----:B------:R2:W-:Y:S09]  /*71d0*/  @P1 SYNCS.ARRIVE.TRANS64.RED.A1T0 RZ, [R0+URZ], RZ ;  /* 0x000000ff00ff19a7 */ /* 0x0005f200081004ff */
.L_x_100:
[----:B------:R-:W3:Y:S01]  /*71e0*/  @P1 SYNCS.PHASECHK.TRANS64.TRYWAIT P0, [R3+URZ+0xd0], R4 ;  /* 0x0000d004030015a7 */ /* 0x000ee200080011ff */
[----:B------:R-:W-:Y:S01]  /*71f0*/  BSSY B1, `(.L_x_101) ;  /* 0x0000013000017945 */ /* 0x000fe20003800000 */
[----:B---3--:R-:W-:Y:S03]  /*7200*/  @P1 SEL R73, RZ, 0x1, !P0 ;  /* 0x00000001ff491807 */ /* 0x008fe60004000000 */
[----:B------:R-:W-:Y:S05]  /*7210*/  @!P1 BRA `(.L_x_102) ;  /* 0x0000000000409947 */ /* 0x000fea0003800000 */
[----:B------:R-:W-:Y:S01]  /*7220*/  ISETP.NE.AND P1, PT, R74, RZ, PT ;  /* 0x000000ff4a00720c */ /* 0x000fe20003f25270 */
[----:B------:R-:W-:Y:S01]  /*7230*/  BSSY B0, `(.L_x_103) ;  /* 0x0000009000007945 */ /* 0x000fe20003800000 */
[----:B------:R-:W-:Y:S11]  /*7240*/  ISETP.NE.AND P0, PT, R73, RZ, PT ;  /* 0x000000ff4900720c */ /* 0x000ff60003f05270 */
[----:B------:R-:W-:Y:S05]  /*7250*/  @P1 IMAD R2, R72, 0x800, R49 ;  /* 0x0000080048021824 */ /* 0x000fea00078e0231 */
[----:B------:R-:W-:Y:S05]  /*7260*/  @P1 LEA R2, R2, UR49, 0x1 ;  /* 0x0000003102021c11 */ /* 0x000fea000f8e08ff */
[----:B-12---:R-:W-:Y:S01]  /*7270*/  @P1 IMAD.IADD R0, R70, 0x1, R2 ;  /* 0x0000000146001824 */ /* 0x006fe200078e0202 */
[----:B------:R-:W-:Y:S06]  /*7280*/  @P0 BRA `(.L_x_104) ;  /* 0x00000000000c0947 */ /* 0x000fec0003800000 */
[----:B------:R-:W-:Y:S04]  /*7290*/  SHF.L.U32 R71, R71, 0x1f, RZ ;  /* 0x0000001f47477819 */ /* 0x000fe800000006ff */
[----:B------:R-:W1:Y:S02]  /*72a0*/  SYNCS.PHASECHK.TRANS64.TRYWAIT P0, [R3+URZ+0xd0], R71 ;  /* 0x0000d047030075a7 */ /* 0x000e6400080011ff */
[----:B-1----:R-:W-:Y:S05]  /*72b0*/  @!P0 BRA `(.L_x_105) ;  /* 0x0000001400d08947 */ /* 0x002fea0003800000 */
.L_x_104:
[----:B------:R-:W-:Y:S05]  /*72c0*/  BSYNC B0 ;  /* 0x0000000000007941 */ /* 0x000fea0003800000 */
.L_x_103:
[----:B------:R-:W-:Y:S11]  /*72d0*/  ISETP.NE.AND P0, PT, R74, RZ, PT ;  /* 0x000000ff4a00720c */ /* 0x000ff60003f05270 */
[----:B------:R-:W-:Y:S02]  /*72e0*/  @!UPT UIADD3 URZ, UPT, UPT, URZ, URZ, URZ ;  /* 0x000000fffffff290 */ /* 0x000fe4000fffe0ff */
[----:B------:R-:W-:Y:S05]  /*72f0*/  @P0 WARPSYNC.ALL ;  /* 0x0000000000000948 */ /* 0x000fea0003800000 */
[----:B------:R3:W4:Y:S04]  /*7300*/  @P0 LDSM.16.M88.4 R28, [R2+0x200] ;  /* 0x00020000021c083b */ /* 0x0007280000000200 */
[----:B------:R3:W2:Y:S02]  /*7310*/  @P0 LDSM.16.M88.4 R36, [R0+0x200] ;  /* 0x000200000024083b */ /* 0x0006a40000000200 */
.L_x_102:
[----:B------:R-:W-:Y:S05]  /*7320*/  BSYNC B1 ;  /* 0x0000000000017941 */ /* 0x000fea0003800000 */
.L_x_101:
[----:B-123--:R-:W-:Y:S05]  /*7330*/  VIADD R0, R25, 0x20 ;  /* 0x0000002019007836 */ /* 0x00efea0000000000 */
[----:B------:R-:W-:Y:S04]  /*7340*/  SHF.R.U32.HI R0, RZ, 0x15, R0 ;  /* 0x00000015ff007819 */ /* 0x000fe80000011600 */
[----:B------:R-:W-:Y:S11]  /*7350*/  LOP3.LUT P0, RZ, R0, 0x3, R52, 0x48, !PT ;  /* 0x0000000300ff7812 */ /* 0x000ff60007804834 */
[----:B------:R-:W-:Y:S02]  /*7360*/  @!UPT UIADD3 URZ, UPT, UPT, URZ, URZ, URZ ;  /* 0x000000fffffff290 */ /* 0x000fe4000fffe0ff */
[----:B------:R-:W-:Y:S05]  /*7370*/  @!P0 BRA `(.L_x_106) ;  /* 0x0000000000408947 */ /* 0x000fea0003800000 */
[----:B------:R-:W1:Y:S01]  /*7380*/  LDCU.64 UR8, c[0x4][0x70] ;  /* 0x01000e00ff0877ac */ /* 0x000e620008000a00 */
[----:B------:R-:W-:Y:S01]  /*7390*/  MOV R3, 0x0 ;  /* 0x0000000000037802 */ /* 0x000fe20000000f00 */
[----:B------:R-:W-:Y:S02]  /*73a0*/  HFMA2 R12, -RZ, RZ, 0, 5.9604644775390625e-08 ;  /* 0x00000001ff0c7431 */ /* 0x000fe400000001ff */
[----:B------:R-:W-:Y:S02]  /*73b0*/  IMAD.MOV.U32 R8, RZ, RZ, 0x192 ;  /* 0x00000192ff087424 */ /* 0x000fe400078e00ff */
[----:B------:R-:W-:Y:S01]  /*73c0*/  IMAD.MOV.U32 R13, RZ, RZ, RZ ;  /* 0x000000ffff0d7224 */ /* 0x000fe200078e00ff */
[----:B------:R-:W2:Y:S01]  /*73d0*/  LDCU.64 UR6, c[0x4][0x78] ;  /* 0x01000f00ff0677ac */ /* 0x000ea20008000a00 */
[----:B------:R-:W3:Y:S01]  /*73e0*/  LDC.64 R2, c[0x4][R3] ;  /* 0x0100000003027b82 */ /* 0x000ee20000000a00 */
[----:B------:R-:W5:Y:S01]  /*73f0*/  LDCU.64 UR4, c[0x4][0x10] ;  /* 0x01000200ff0477ac */ /* 0x000f620008000a00 */
[----:B-1----:R-:W-:Y:S01]  /*7400*/  MOV R5, UR9 ;  /* 0x0000000900057c02 */ /* 0x002fe20008000f00 */
[----:B------:R-:W-:Y:S01]  /*7410*/  IMAD.U32 R4, RZ, RZ, UR8 ;  /* 0x00000008ff047e24 */ /* 0x000fe2000f8e00ff */
[----:B--2---:R-:W-:Y:S01]  /*7420*/  MOV R7, UR7 ;  /* 0x0000000700077c02 */ /* 0x004fe20008000f00 */
[----:B------:R-:W-:Y:S01]  /*7430*/  IMAD.U32 R6, RZ, RZ, UR6 ;  /* 0x00000006ff067e24 */ /* 0x000fe2000f8e00ff */
[----:B-----5:R-:W-:Y:S01]  /*7440*/  MOV R11, UR5 ;  /* 0x00000005000b7c02 */ /* 0x020fe20008000f00 */
[----:B------:R-:W-:Y:S02]  /*7450*/  IMAD.U32 R10, RZ, RZ, UR4 ;  /* 0x00000004ff0a7e24 */ /* 0x000fe4000f8e00ff */
[----:B------:R-:W-:Y:S07]  /*7460*/  LEPC R20, `(.L_x_106) ;  /* 0x000000001014794e */ /* 0x000fee0000000000 */
[----:B---34-:R-:W-:Y:S05]  /*7470*/  CALL.ABS.NOINC R2 ;  /* 0x0000000002007343 */ /* 0x018fea0003c00000 */
.L_x_106:
[----:B------:R-:W-:Y:S01]  /*7480*/  ISETP.NE.AND P1, PT, R50, RZ, PT ;  /* 0x000000ff3200720c */ /* 0x000fe20003f25270 */
[----:B------:R-:W-:Y:S05]  /*7490*/  WARPSYNC.ALL ;  /* 0x0000000000007948 */ /* 0x000fea0003800000 */
[----:B------:R-:W-:Y:S01]  /*74a0*/  R2UR UR4, R25 ;  /* 0x00000000190472ca */ /* 0x000fe200000e0000 */
[----:B------:R-:W1:Y:S01]  /*74b0*/  S2UR UR5, SR_CgaCtaId ;  /* 0x00000000000579c3 */ /* 0x000e620000008800 */
[--C-:B----4-:R-:W-:Y:S01]  /*74c0*/  HADD2.F32 R20, -RZ, R28.reuse.H0_H0 ;  /* 0x2000001cff147230 */ /* 0x110fe20000004100 */
[----:B------:R-:W-:Y:S01]  /*74d0*/  BSSY.RECONVERGENT B0, `(.L_x_107) ;  /* 0x0000058000007945 */ /* 0x000fe20003800200 */
[----:B------:R-:W-:Y:S02]  /*74e0*/  HADD2.F32 R21, -RZ, R28.H1_H1 ;  /* 0x3000001cff157230 */ /* 0x000fe40000004100 */
[--C-:B------:R-:W-:Y:S02]  /*74f0*/  HADD2.F32 R25, -RZ, R29.reuse.H0_H0 ;  /* 0x2000001dff197230 */ /* 0x100fe40000004100 */
[----:B------:R-:W-:Y:S02]  /*7500*/  HADD2.F32 R28, -RZ, R30.H0_H0 ;  /* 0x2000001eff1c7230 */ /* 0x000fe40000004100 */
[--C-:B------:R-:W-:Y:S02]  /*7510*/  HADD2.F32 R32, -RZ, R36.reuse.H0_H0 ;  /* 0x20000024ff207230 */ /* 0x100fe40000004100 */
[----:B------:R-:W-:Y:S01]  /*7520*/  HADD2.F32 R33, -RZ, R36.H1_H1 ;  /* 0x30000024ff217230 */ /* 0x000fe20000004100 */
[----:B------:R-:W2:Y:S01]  /*7530*/  LDTM.16dp256bit.x4 R4, tmem[UR4+0x20] ;  /* 0x00002004000479ee */ /* 0x000ea20008120000 */
[----:B------:R-:W-:Y:S01]  /*7540*/  NOP ;  /* 0x0000000000007918 */ /* 0x000fe20000000000 */
[----:B------:R-:W-:Y:S01]  /*7550*/  R2UR UR4, R27 ;  /* 0x000000001b0472ca */ /* 0x000fe200000e0000 */
[----:B------:R-:W-:Y:S02]  /*7560*/  HADD2.F32 R27, -RZ, R29.H1_H1 ;  /* 0x3000001dff1b7230 */ /* 0x000fe40000004100 */
[----:B------:R-:W-:Y:S02]  /*7570*/  HADD2.F32 R29, -RZ, R30.H1_H1 ;  /* 0x3000001eff1d7230 */ /* 0x000fe40000004100 */
[--C-:B------:R-:W-:Y:S02]  /*7580*/  HADD2.F32 R30, -RZ, R31.reuse.H0_H0 ;  /* 0x2000001fff1e7230 */ /* 0x100fe40000004100 */
[----:B------:R-:W-:Y:S02]  /*7590*/  HADD2.F32 R31, -RZ, R31.H1_H1 ;  /* 0x3000001fff1f7230 */ /* 0x000fe40000004100 */
[--C-:B------:R-:W-:Y:S02]  /*75a0*/  HADD2.F32 R34, -RZ, R37.reuse.H0_H0 ;  /* 0x20000025ff227230 */ /* 0x100fe40000004100 */
[----:B------:R-:W-:Y:S02]  /*75b0*/  HADD2.F32 R35, -RZ, R37.H1_H1 ;  /* 0x30000025ff237230 */ /* 0x000fe40000004100 */
[----:B------:R-:W-:Y:S01]  /*75c0*/  UIADD3 UR4, UPT, UPT, UR4, 0x130, URZ ;  /* 0x0000013004047890 */ /* 0x000fe2000fffe0ff */
[--C-:B------:R-:W-:Y:S02]  /*75d0*/  HADD2.F32 R36, -RZ, R38.reuse.H0_H0 ;  /* 0x20000026ff247230 */ /* 0x100fe40000004100 */
[----:B------:R-:W-:Y:S02]  /*75e0*/  HADD2.F32 R37, -RZ, R38.H1_H1 ;  /* 0x30000026ff257230 */ /* 0x000fe40000004100 */
[--C-:B------:R-:W-:Y:S02]  /*75f0*/  HADD2.F32 R38, -RZ, R39.reuse.H0_H0 ;  /* 0x20000027ff267230 */ /* 0x100fe40000004100 */
[----:B------:R-:W-:Y:S02]  /*7600*/  HADD2.F32 R39, -RZ, R39.H1_H1 ;  /* 0x30000027ff277230 */ /* 0x000fe40000004100 */
[C---:B--2---:R-:W-:Y:S01]  /*7610*/  FMUL R4, R24.reuse, R4 ;  /* 0x0000000418047220 */ /* 0x044fe20000400000 */
[----:B-1----:R-:W-:Y:S01]  /*7620*/  UPRMT UR4, UR5, 0x654, UR4 ;  /* 0x0000065405047896 */ /* 0x002fe20008000004 */
[C---:B------:R-:W-:Y:S01]  /*7630*/  FMUL R5, R24.reuse, R5 ;  /* 0x0000000518057220 */ /* 0x040fe20000400000 */
[----:B------:R-:W-:Y:S01]  /*7640*/  FMUL R6, R24, R6 ;  /* 0x0000000618067220 */ /* 0x000fe20000400000 */
[----:B------:R-:W-:Y:S01]  /*7650*/  FFMA R4, R26, R20, R4 ;  /* 0x000000141a047223 */ /* 0x000fe20000000004 */
[----:B------:R-:W-:Y:S01]  /*7660*/  FMUL R7, R24, R7 ;  /* 0x0000000718077220 */ /* 0x000fe20000400000 */
[C---:B------:R-:W-:Y:S01]  /*7670*/  FFMA R5, R26.reuse, R21, R5 ;  /* 0x000000151a057223 */ /* 0x040fe20000000005 */
[----:B------:R-:W-:Y:S01]  /*7680*/  FFMA R6, R26, R25, R6 ;  /* 0x000000191a067223 */ /* 0x000fe20000000006 */
[----:B------:R-:W-:Y:S01]  /*7690*/  FMUL R8, R24, R8 ;  /* 0x0000000818087220 */ /* 0x000fe20000400000 */
[----:B------:R-:W-:Y:S01]  /*76a0*/  FFMA R7, R26, R27, R7 ;  /* 0x0000001b1a077223 */ /* 0x000fe20000000007 */
[----:B------:R-:W-:Y:S01]  /*76b0*/  FMUL R9, R24, R9 ;  /* 0x0000000918097220 */ /* 0x000fe20000400000 */
[----:B------:R-:W-:Y:S01]  /*76c0*/  F2FP.F16.F32.PACK_AB R4, R5, R4 ;  /* 0x000000040504723e */ /* 0x000fe200000000ff */
[----:B------:R-:W-:Y:S01]  /*76d0*/  SYNCS.ARRIVE.TRANS64.RED.A1T0 RZ, [UR4], RZ ;  /* 0x000000ffffff79a7 */ /* 0x000fe20008100404 */
[C---:B------:R-:W-:Y:S01]  /*76e0*/  FFMA R8, R26.reuse, R28, R8 ;  /* 0x0000001c1a087223 */ /* 0x040fe20000000008 */
[----:B------:R-:W-:Y:S01]  /*76f0*/  F2FP.F16.F32.PACK_AB R5, R7, R6 ;  /* 0x000000060705723e */ /* 0x000fe200000000ff */
[----:B------:R-:W-:Y:S01]  /*7700*/  FFMA R9, R26, R29, R9 ;  /* 0x0000001d1a097223 */ /* 0x000fe20000000009 */
[C---:B------:R-:W-:Y:S01]  /*7710*/  FMUL R10, R24.reuse, R10 ;  /* 0x0000000a180a7220 */ /* 0x040fe20000400000 */
[C---:B------:R-:W-:Y:S01]  /*7720*/  FMUL R11, R24.reuse, R11 ;  /* 0x0000000b180b7220 */ /* 0x040fe20000400000 */
[C---:B------:R-:W-:Y:S01]  /*7730*/  FMUL R0, R24.reuse, R12 ;  /* 0x0000000c18007220 */ /* 0x040fe20000400000 */
[----:B------:R-:W-:Y:S01]  /*7740*/  FMUL R2, R24, R13 ;  /* 0x0000000d18027220 */ /* 0x000fe20000400000 */
[----:B------:R-:W-:Y:S01]  /*7750*/  FFMA R10, R26, R30, R10 ;  /* 0x0000001e1a0a7223 */ /* 0x000fe2000000000a */
[----:B------:R-:W-:Y:S01]  /*7760*/  FMUL R3, R24, R14 ;  /* 0x0000000e18037220 */ /* 0x000fe20000400000 */
[----:B------:R-:W-:Y:S01]  /*7770*/  F2FP.F16.F32.PACK_AB R6, R9, R8 ;  /* 0x000000080906723e */ /* 0x000fe200000000ff */
[----:B------:R-:W-:Y:S01]  /*7780*/  FFMA R11, R26, R31, R11 ;  /* 0x0000001f1a0b7223 */ /* 0x000fe2000000000b */
[C---:B------:R-:W-:Y:S01]  /*7790*/  FMUL R15, R24.reuse, R15 ;  /* 0x0000000f180f7220 */ /* 0x040fe20000400000 */
[----:B------:R-:W-:Y:S01]  /*77a0*/  FMUL R12, R24, R16 ;  /* 0x00000010180c7220 */ /* 0x000fe20000400000 */
[----:B------:R-:W-:Y:S01]  /*77b0*/  FFMA R0, R26, R32, R0 ;  /* 0x000000201a007223 */ /* 0x000fe20000000000 */
[----:B------:R-:W-:Y:S01]  /*77c0*/  MOV R8, UR40 ;  /* 0x0000002800087c02 */ /* 0x000fe20008000f00 */
[----:B------:R-:W-:Y:S01]  /*77d0*/  FMUL R13, R24, R17 ;  /* 0x00000011180d7220 */ /* 0x000fe20000400000 */
[----:B------:R-:W-:Y:S01]  /*77e0*/  FFMA R2, R26, R33, R2 ;  /* 0x000000211a027223 */ /* 0x000fe20000000002 */
[----:B------:R-:W-:Y:S01]  /*77f0*/  FMUL R14, R24, R18 ;  /* 0x00000012180e7220 */ /* 0x000fe20000400000 */
[C---:B------:R-:W-:Y:S01]  /*7800*/  FFMA R3, R26.reuse, R34, R3 ;  /* 0x000000221a037223 */ /* 0x040fe20000000003 */
[----:B------:R-:W-:Y:S01]  /*7810*/  FFMA R15, R26, R35, R15 ;  /* 0x000000231a0f7223 */ /* 0x000fe2000000000f */
[----:B------:R-:W-:Y:S01]  /*7820*/  FMUL R19, R24, R19 ;  /* 0x0000001318137220 */ /* 0x000fe20000400000 */
[----:B------:R-:W-:Y:S01]  /*7830*/  FFMA R12, R26, R36, R12 ;  /* 0x000000241a0c7223 */ /* 0x000fe2000000000c */
        /* <DEDUP_REMOVED lines=25> */
[----:B------:R-:W-:Y:S01]  /*79d0*/  R2UR UR12, R64 ;  /* 0x00000000400c72ca */ /* 0x000fe200000e0000 */
[----:B------:R-:W-:Y:S01]  /*79e0*/  UIADD3 UR9, UPT, UPT, UR41, 0x20, URZ ;  /* 0x0000002029097890 */ /* 0x000fe2000fffe0ff */
[----:B------:R-:W-:Y:S01]  /*79f0*/  R2UR UR13, R65 ;  /* 0x00000000410d72ca */ /* 0x000fe200000e0000 */
[----:B------:R-:W-:Y:S02]  /*7a00*/  UIADD3 UR8, UPT, UPT, UR5, 0x200, URZ ;  /* 0x0000020005087890 */ /* 0x000fe4000fffe0ff */
[----:B--2---:R-:W-:Y:S04]  /*7a10*/  UIADD3 UR4, UP0, UPT, UR6, 0x780, URZ ;  /* 0x0000078006047890 */ /* 0x004fe8000ff1e0ff */
[----:B------:R-:W-:Y:S09]  /*7a20*/  UIADD3.X UR5, UPT, UPT, URZ, UR7, URZ, UP0, !UPT ;  /* 0x00000007ff057290 */ /* 0x000ff200087fe4ff */
[----:B------:R2:W-:Y:S02]  /*7a30*/  UTMASTG.5D.IM2COL [UR8], [UR4] ;  /* 0x00000008040073b5 */ /* 0x0005e40008060000 */
[----:B--2---:R0:W-:Y:S02]  /*7a40*/  UTMACMDFLUSH ;  /* 0x00000000000079b7 */ /* 0x0041e40000000000 */
.L_x_108:
[----:B------:R-:W-:Y:S05]  /*7a50*/  BSYNC.RECONVERGENT B0 ;  /* 0x0000000000007941 */ /* 0x000fea0003800200 */
.L_x_107:
[----:B------:R-:W-:Y:S01]  /*7a60*/  UIADD3 UR4, UPT, UPT, UR40, 0x1, URZ ;  /* 0x0000000128047890 */ /* 0x000fe2000fffe0ff */
[----:B------:R-:W-:Y:S03]  /*7a70*/  BSSY.RECONVERGENT B0, `(.L_x_109) ;  /* 0x0000008000007945 */ /* 0x000fe60003800200 */
[----:B------:R-:W-:Y:S04]  /*7a80*/  UISETP.NE.AND UP0, UPT, UR4, 0x3, UPT ;  /* 0x000000030400788c */ /* 0x000fe8000bf05270 */
[----:B------:R-:W-:Y:S02]  /*7a90*/  UISETP.EQ.XOR UP1, UPT, UR42, 0x3, !UP0 ;  /* 0x000000032a00788c */ /* 0x000fe4000c722a70 */
[----:B------:R-:W-:Y:S04]  /*7aa0*/  USEL UR50, UR4, URZ, UP0 ;  /* 0x000000ff04327287 */ /* 0x000fe80008000000 */
[----:B------:R-:W-:Y:S01]  /*7ab0*/  PLOP3.LUT P0, PT, PT, PT, UP1, 0x80, 0x8 ;  /* 0x000000000008781c */ /* 0x000fe20003f0f018 */
[----:B------:R-:W-:Y:S01]  /*7ac0*/  @!UPT UIADD3 URZ, UPT, UPT, URZ, URZ, URZ ;  /* 0x000000fffffff290 */ /* 0x000fe2000fffe0ff */
[----:B------:R-:W-:Y:S11]  /*7ad0*/  @P1 BRA `(.L_x_110) ;  /* 0x0000000000041947 */ /* 0x000ff60003800000 */
[----:B------:R-:W-:Y:S04]  /*7ae0*/  DEPBAR.LE SB0, 0x1 ;  /* 0x000080400000791a */ /* 0x000fe80000000000 */
.L_x_110:
[----:B------:R-:W-:Y:S05]  /*7af0*/  BSYNC.RECONVERGENT B0 ;  /* 0x0000000000007941 */ /* 0x000fea0003800200 */
.L_x_109:
[----:B------:R-:W-:Y:S01]  /*7b00*/  BAR.SYNC.DEFER_BLOCKING 0x1, 0x80 ;  /* 0x0042000000007b1d */ /* 0x000fe20000010000 */
[----:B------:R-:W-:Y:S01]  /*7b10*/  SEL R0, RZ, 0x1, !P0 ;  /* 0x00000001ff007807 */ /* 0x000fe20004000000 */
[----:B------:R-:W-:Y:S01]  /*7b20*/  UISETP.NE.AND UP0, UPT, UR52, -0x2, UPT ;  /* 0xfffffffe3400788c */ /* 0x000fe2000bf05270 */
[----:B------:R-:W-:Y:S02]  /*7b30*/  VIADD R22, R22, 0x1 ;  /* 0x0000000116167836 */ /* 0x000fe40000000000 */
[----:B------:R-:W-:Y:S06]  /*7b40*/  LOP3.LUT R48, R48, R0, RZ, 0x3c, !PT ;  /* 0x0000000030307212 */ /* 0x000fec00078e3cff */
[----:B------:R-:W-:Y:S05]  /*7b50*/  BRA.U !UP0, `(.L_x_111) ;  /* 0x00000001082c7547 */ /* 0x000fea000b800000 */
[----:B------:R-:W-:Y:S01]  /*7b60*/  ISETP.NE.AND P1, PT, R69, RZ, PT ;  /* 0x000000ff4500720c */ /* 0x000fe20003f25270 */
[----:B------:R-:W2:Y:S01]  /*7b70*/  S2R R0, SR_CgaCtaId ;  /* 0x0000000000007919 */ /* 0x000ea20000008800 */
[----:B------:R-:W-:Y:S11]  /*7b80*/  IMAD.U32 R2, RZ, RZ, UR53 ;  /* 0x00000035ff027e24 */ /* 0x000ff6000f8e00ff */
[C---:B------:R-:W-:Y:S01]  /*7b90*/  @P1 LEA R3, R2.reuse, UR49, 0x3 ;  /* 0x0000003102031c11 */ /* 0x040fe2000f8e18ff */
[----:B------:R-:W-:Y:S04]  /*7ba0*/  VIADD R2, R2, 0x1 ;  /* 0x0000000102027836 */ /* 0x000fe80000000000 */
[----:B------:R-:W-:Y:S01]  /*7bb0*/  @P1 VIADD R3, R3, 0xe8 ;  /* 0x000000e803031836 */ /* 0x000fe20000000000 */
[C---:B------:R-:W-:Y:S04]  /*7bc0*/  ISETP.NE.AND P0, PT, R2.reuse, 0x3, PT ;  /* 0x000000030200780c */ /* 0x040fe80003f05270 */
[----:B------:R-:W-:Y:S04]  /*7bd0*/  SEL R2, R2, RZ, P0 ;  /* 0x000000ff02027207 */ /* 0x000fe80000000000 */
[----:B------:R-:W-:Y:S02]  /*7be0*/  R2UR UR53, R2 ;  /* 0x00000000023572ca */ /* 0x000fe400000e0000 */
[----:B--2---:R-:W-:Y:S04]  /*7bf0*/  @P1 PRMT R0, R0, 0x654, R3 ;  /* 0x0000065400001816 */ /* 0x004fe80000000003 */
[----:B------:R2:W-:Y:S09]  /*7c00*/  @P1 SYNCS.ARRIVE.TRANS64.RED.A1T0 RZ, [R0+URZ], RZ ;  /* 0x000000ff00ff19a7 */ /* 0x0005f200081004ff */
.L_x_111:
[----:B------:R-:W-:Y:S01]  /*7c10*/  R2UR UR5, R44 ;  /* 0x000000002c0572ca */ /* 0x000fe200000e0000 */
[----:B------:R-:W-:Y:S01]  /*7c20*/  UISETP.NE.AND UP0, UPT, UR60, URZ, UPT ;  /* 0x000000ff3c00728c */ /* 0x000fe2000bf05270 */
[----:B------:R-:W-:Y:S01]  /*7c30*/  R2UR UR4, R45 ;  /* 0x000000002d0472ca */ /* 0x000fe200000e0000 */
[----:B-1----:R-:W-:Y:S01]  /*7c40*/  IMAD.MOV.U32 R16, RZ, RZ, R62 ;  /* 0x000000ffff107224 */ /* 0x002fe200078e003e */
[----:B------:R-:W-:Y:S01]  /*7c50*/  ISETP.NE.AND P0, PT, R22, 0x2, PT ;  /* 0x000000021600780c */ /* 0x000fe20003f05270 */
[----:B------:R-:W-:Y:S01]  /*7c60*/  UIADD3 UR52, UPT, UPT, UR52, 0x2, URZ ;  /* 0x0000000234347890 */ /* 0x000fe2000fffe0ff */
[----:B------:R-:W-:Y:S02]  /*7c70*/  LOP3.LUT R46, R46, 0x1, RZ, 0x3c, !PT ;  /* 0x000000012e2e7812 */ /* 0x000fe400078e3cff */
[----:B--2---:R-:W-:Y:S02]  /*7c80*/  SEL R0, RZ, 0x1, P0 ;  /* 0x00000001ff007807 */ /* 0x004fe40000000000 */
[----:B------:R-:W-:Y:S02]  /*7c90*/  SEL R22, R22, RZ, P0 ;  /* 0x000000ff16167207 */ /* 0x000fe40000000000 */
[----:B------:R-:W-:Y:S01]  /*7ca0*/  LOP3.LUT R47, R47, R0, RZ, 0x3c, !PT ;  /* 0x000000002f2f7212 */ /* 0x000fe200078e3cff */
[----:B------:R-:W-:Y:S02]  /*7cb0*/  UIADD3 UR22, UPT, UPT, UR36, UR5, URZ ;  /* 0x0000000524167290 */ /* 0x000fe4000fffe0ff */
[----:B------:R-:W-:Y:S01]  /*7cc0*/  UIADD3 UR51, UPT, UPT, UR37, UR4, URZ ;  /* 0x0000000425337290 */ /* 0x000fe2000fffe0ff */
[----:B------:R-:W-:Y:S11]  /*7cd0*/  BRA.U UP0, `(.L_x_112) ;  /* 0xffffffdd00107547 */ /* 0x000ff6000b83ffff */
[----:B------:R-:W-:-:S13]  /*7ce0*/  ISETP.NE.AND P1, PT, R61, RZ, PT ;  /* 0x000000ff3d00720c */ /* 0x000fda0003f25270 */
[----:B------:R-:W-:Y:S05]  /*7cf0*/  @!P1 BRA `(.L_x_113) ;  /* 0x0000000000489947 */ /* 0x000fea0003800000 */
[----:B------:R-:W1:Y:S02]  /*7d00*/  LDCU.64 UR4, c[0x0][0x990] ;  /* 0x00013200ff0477ac */ /* 0x000e640008000a00 */
[----:B-1----:R-:W-:-:S04]  /*7d10*/  UISETP.NE.U32.AND UP0, UPT, UR4, URZ, UPT ;  /* 0x000000ff0400728c */ /* 0x002fc8000bf05070 */
[----:B------:R-:W-:-:S09]  /*7d20*/  UISETP.NE.AND.EX UP0, UPT, UR5, URZ, UPT, UP0 ;  /* 0x000000ff0500728c */ /* 0x000fd2000bf05300 */
[----:B------:R-:W-:Y:S05]  /*7d30*/  BRA.U UP0, `(.L_x_114) ;  /* 0x00000001000c7547 */ /* 0x000fea000b800000 */
[----:B------:R-:W-:-:S13]  /*7d40*/  FSETP.NEU.AND P0, PT, R26, RZ, PT ;  /* 0x000000ff1a00720b */ /* 0x000fda0003f0d000 */
[----:B------:R-:W-:Y:S05]  /*7d50*/  @!P0 EXIT ;  /* 0x000000000000894d */ /* 0x000fea0003800000 */
[----:B------:R-:W-:Y:S05]  /*7d60*/  BRA `(.L_x_113) ;  /* 0x00000000002c7947 */ /* 0x000fea0003800000 */
.L_x_114:
[----:B------:R-:W-:Y:S01]  /*7d70*/  ISETP.NE.AND P0, PT, R68, RZ, PT ;  /* 0x000000ff4400720c */ /* 0x000fe20003f05270 */
[----:B------:R-:W-:-:S12]  /*7d80*/  BSSY.RECONVERGENT B0, `(.L_x_113) ;  /* 0x0000009000007945 */ /* 0x000fd80003800200 */
[----:B------:R-:W-:Y:S05]  /*7d90*/  @P0 BRA `(.L_x_115) ;  /* 0x0000000000140947 */ /* 0x000fea0003800000 */
[----:B------:R-:W1:Y:S02]  /*7da0*/  LDCU.64 UR4, c[0x0][0x988] ;  /* 0x00013100ff0477ac */ /* 0x000e640008000a00 */
[----:B-1----:R-:W-:-:S04]  /*7db0*/  ISETP.NE.U32.AND P0, PT, RZ, UR4, PT ;  /* 0x00000004ff007c0c */ /* 0x002fc8000bf05070 */
[----:B------:R-:W-:-:S13]  /*7dc0*/  ISETP.NE.AND.EX P0, PT, RZ, UR5, PT, P0 ;  /* 0x00000005ff007c0c */ /* 0x000fda000bf05300 */
[----:B------:R-:W-:Y:S05]  /*7dd0*/  @!P0 EXIT ;  /* 0x000000000000894d */ /* 0x000fea0003800000 */
[----:B------:R-:W-:Y:S05]  /*7de0*/  BRA `(.L_x_116) ;  /* 0x0000000000087947 */ /* 0x000fea0003800000 */
.L_x_115:
[----:B------:R-:W-:-:S13]  /*7df0*/  FSETP.NEU.AND P0, PT, R26, RZ, PT ;  /* 0x000000ff1a00720b */ /* 0x000fda0003f0d000 */
[----:B------:R-:W-:Y:S05]  /*7e00*/  @!P0 EXIT ;  /* 0x000000000000894d */ /* 0x000fea0003800000 */
.L_x_116:
[----:B------:R-:W-:Y:S05]  /*7e10*/  BSYNC.RECONVERGENT B0 ;  /* 0x0000000000007941 */ /* 0x000fea0003800200 */
.L_x_113:
[----:B------:R-:W1:Y:S01]  /*7e20*/  S2UR UR5, SR_CgaCtaId ;  /* 0x00000000000579c3 */ /* 0x000e620000008800 */
[----:B------:R-:W-:Y:S01]  /*7e30*/  ULEA UR4, UR53, UR49, 0x3 ;  /* 0x0000003135047291 */ /* 0x000fe2000f8e18ff */
[----:B------:R-:W-:-:S04]  /*7e40*/  DEPBAR.LE SB0, 0x0 ;  /* 0x000080000000791a */ /* 0x000fc80000000000 */
[----:B------:R-:W-:-:S04]  /*7e50*/  UIADD3 UR4, UPT, UPT, UR4, 0xe8, URZ ;  /* 0x000000e804047890 */ /* 0x000fc8000fffe0ff */
[----:B-1----:R-:W-:-:S09]  /*7e60*/  UPRMT UR4, UR5, 0x654, UR4 ;  /* 0x0000065405047896 */ /* 0x002fd20008000004 */
[----:B------:R-:W-:Y:S01]  /*7e70*/  SYNCS.ARRIVE.TRANS64.RED.A1T0 RZ, [UR4], RZ ;  /* 0x000000ffffff79a7 */ /* 0x000fe20008100404 */
[----:B------:R-:W-:Y:S05]  /*7e80*/  EXIT ;  /* 0x000000000000794d */ /* 0x000fea0003800000 */
.L_x_20:
[----:B------:R-:W-:Y:S07]  /*7e90*/  MOV R0, UR9 ;  /* 0x0000000900007c02 */ /* 0x000fee0008000f00 */
.L_x_117:
[----:B--2---:R2:W3:Y:S02]  /*7ea0*/  SYNCS.PHASECHK.TRANS64.TRYWAIT P0, [R0+URZ+0x68], R4 ;  /* 0x00006804000075a7 */ /* 0x0044e400080011ff */
[----:B---3--:R-:W-:Y:S05]  /*7eb0*/  @!P0 NANOSLEEP.SYNCS 0x989680 ;  /* 0x009896800000895d */ /* 0x008fea0003900000 */
[----:B------:R-:W3:Y:S02]  /*7ec0*/  @!P0 SYNCS.PHASECHK.TRANS64 P0, [R0+URZ+0x68], R4 ;  /* 0x00006804000085a7 */ /* 0x000ee400080010ff */
[----:B---3--:R-:W-:Y:S05]  /*7ed0*/  @!P0 BRA `(.L_x_117) ;  /* 0xfffffffc00f08947 */ /* 0x008fea000383ffff */
[----:B------:R-:W-:Y:S05]  /*7ee0*/  BRA `(.L_x_19) ;  /* 0xffffff9800b47947 */ /* 0x000fea000383ffff */
.L_x_26:
[----:B------:R-:W-:Y:S07]  /*7ef0*/  MOV R0, UR9 ;  /* 0x0000000900007c02 */ /* 0x000fee0008000f00 */
.L_x_118:
[----:B--2---:R2:W4:Y:S02]  /*7f00*/  SYNCS.PHASECHK.TRANS64.TRYWAIT P0, [R0+URZ+0x68], R4 ;  /* 0x00006804000075a7 */ /* 0x00452400080011ff */
[----:B----4-:R-:W-:Y:S05]  /*7f10*/  @!P0 NANOSLEEP.SYNCS 0x989680 ;  /* 0x009896800000895d */ /* 0x010fea0003900000 */
[----:B------:R-:W4:Y:S02]  /*7f20*/  @!P0 SYNCS.PHASECHK.TRANS64 P0, [R0+URZ+0x68], R4 ;  /* 0x00006804000085a7 */ /* 0x000f2400080010ff */
[----:B----4-:R-:W-:Y:S05]  /*7f30*/  @!P0 BRA `(.L_x_118) ;  /* 0xfffffffc00f08947 */ /* 0x010fea000383ffff */
[----:B------:R-:W-:Y:S05]  /*7f40*/  BRA `(.L_x_25) ;  /* 0xffffffa000407947 */ /* 0x000fea000383ffff */
.L_x_30:
[----:B-1----:R-:W-:-:S07]  /*7f50*/  MOV R0, UR36 ;  /* 0x0000002400007c02 */ /* 0x002fce0008000f00 */
.L_x_119:
[----:B-1----:R1:W2:Y:S02]  /*7f60*/  SYNCS.PHASECHK.TRANS64.TRYWAIT P0, [R0+URZ+0x110], R3 ;  /* 0x00011003000075a7 */ /* 0x0022a400080011ff */
[----:B--2---:R-:W-:Y:S05]  /*7f70*/  @!P0 NANOSLEEP.SYNCS 0x989680 ;  /* 0x009896800000895d */ /* 0x004fea0003900000 */
[----:B------:R-:W2:Y:S02]  /*7f80*/  @!P0 SYNCS.PHASECHK.TRANS64 P0, [R0+URZ+0x110], R3 ;  /* 0x00011003000085a7 */ /* 0x000ea400080010ff */
[----:B--2---:R-:W-:Y:S05]  /*7f90*/  @!P0 BRA `(.L_x_119) ;  /* 0xfffffffc00f08947 */ /* 0x004fea000383ffff */
[----:B------:R-:W-:Y:S05]  /*7fa0*/  BRA `(.L_x_120) ;  /* 0xffffffa4000c7947 */ /* 0x000fea000383ffff */
.L_x_34:
[----:B------:R-:W-:-:S07]  /*7fb0*/  MOV R0, UR4 ;  /* 0x0000000400007c02 */ /* 0x000fce0008000f00 */
.L_x_121:
[----:B-1----:R1:W2:Y:S02]  /*7fc0*/  SYNCS.PHASECHK.TRANS64.TRYWAIT P0, [R0+URZ], R2 ;  /* 0x00000002000075a7 */ /* 0x0022a400080011ff */
[----:B--2---:R-:W-:Y:S05]  /*7fd0*/  @!P0 NANOSLEEP.SYNCS 0x989680 ;  /* 0x009896800000895d */ /* 0x004fea0003900000 */
[----:B------:R-:W2:Y:S02]  /*7fe0*/  @!P0 SYNCS.PHASECHK.TRANS64 P0, [R0+URZ], R2 ;  /* 0x00000002000085a7 */ /* 0x000ea400080010ff */
[----:B--2---:R-:W-:Y:S05]  /*7ff0*/  @!P0 BRA `(.L_x_121) ;  /* 0xfffffffc00f08947 */ /* 0x004fea000383ffff */
[----:B------:R-:W-:Y:S05]  /*8000*/  BRA `(.L_x_122) ;  /* 0xffffffa800a47947 */ /* 0x000fea000383ffff */
.L_x_35:
[----:B------:R-:W-:-:S07]  /*8010*/  MOV R0, UR5 ;  /* 0x0000000500007c02 */ /* 0x000fce0008000f00 */
.L_x_123:
[----:B-1----:R1:W2:Y:S02]  /*8020*/  SYNCS.PHASECHK.TRANS64.TRYWAIT P0, [R0+URZ], R2 ;  /* 0x00000002000075a7 */ /* 0x0022a400080011ff */
[----:B--2---:R-:W-:Y:S05]  /*8030*/  @!P0 NANOSLEEP.SYNCS 0x989680 ;  /* 0x009896800000895d */ /* 0x004fea0003900000 */
[----:B------:R-:W2:Y:S02]  /*8040*/  @!P0 SYNCS.PHASECHK.TRANS64 P0, [R0+URZ], R2 ;  /* 0x00000002000085a7 */ /* 0x000ea400080010ff */
[----:B--2---:R-:W-:Y:S05]  /*8050*/  @!P0 BRA `(.L_x_123) ;  /* 0xfffffffc00f08947 */ /* 0x004fea000383ffff */
[----:B------:R-:W-:Y:S05]  /*8060*/  BRA `(.L_x_124) ;  /* 0xffffffa800b47947 */ /* 0x000fea000383ffff */
.L_x_36:
[----:B------:R-:W-:-:S07]  /*8070*/  MOV R0, UR5 ;  /* 0x0000000500007c02 */ /* 0x000fce0008000f00 */
.L_x_125:
[----:B-1----:R1:W2:Y:S02]  /*8080*/  SYNCS.PHASECHK.TRANS64.TRYWAIT P0, [R0+URZ], R2 ;  /* 0x00000002000075a7 */ /* 0x0022a400080011ff */
[----:B--2---:R-:W-:Y:S05]  /*8090*/  @!P0 NANOSLEEP.SYNCS 0x989680 ;  /* 0x009896800000895d */ /* 0x004fea0003900000 */
[----:B------:R-:W2:Y:S02]  /*80a0*/  @!P0 SYNCS.PHASECHK.TRANS64 P0, [R0+URZ], R2 ;  /* 0x00000002000085a7 */ /* 0x000ea400080010ff */
[----:B--2---:R-:W-:Y:S05]  /*80b0*/  @!P0 BRA `(.L_x_125) ;  /* 0xfffffffc00f08947 */ /* 0x004fea000383ffff */
[----:B------:R-:W-:Y:S05]  /*80c0*/  BRA `(.L_x_126) ;  /* 0xffffffa800c47947 */ /* 0x000fea000383ffff */
.L_x_37:
[----:B------:R-:W-:-:S07]  /*80d0*/  MOV R0, UR5 ;  /* 0x0000000500007c02 */ /* 0x000fce0008000f00 */
.L_x_127:
[----:B-1----:R1:W2:Y:S02]  /*80e0*/  SYNCS.PHASECHK.TRANS64.TRYWAIT P0, [R0+URZ], R2 ;  /* 0x00000002000075a7 */ /* 0x0022a400080011ff */
[----:B--2---:R-:W-:Y:S05]  /*80f0*/  @!P0 NANOSLEEP.SYNCS 0x989680 ;  /* 0x009896800000895d */ /* 0x004fea0003900000 */
[----:B------:R-:W2:Y:S02]  /*8100*/  @!P0 SYNCS.PHASECHK.TRANS64 P0, [R0+URZ], R2 ;  /* 0x00000002000085a7 */ /* 0x000ea400080010ff */
[----:B--2---:R-:W-:Y:S05]  /*8110*/  @!P0 BRA `(.L_x_127) ;  /* 0xfffffffc00f08947 */ /* 0x004fea000383ffff */
[----:B------:R-:W-:Y:S05]  /*8120*/  BRA `(.L_x_128) ;  /* 0xffffffa800d47947 */ /* 0x000fea000383ffff */
.L_x_38:
[----:B------:R-:W-:-:S07]  /*8130*/  MOV R0, UR5 ;  /* 0x0000000500007c02 */ /* 0x000fce0008000f00 */
.L_x_129:
[----:B-1----:R1:W2:Y:S02]  /*8140*/  SYNCS.PHASECHK.TRANS64.TRYWAIT P0, [R0+URZ], R2 ;  /* 0x00000002000075a7 */ /* 0x0022a400080011ff */
[----:B--2---:R-:W-:Y:S05]  /*8150*/  @!P0 NANOSLEEP.SYNCS 0x989680 ;  /* 0x009896800000895d */ /* 0x004fea0003900000 */
[----:B------:R-:W2:Y:S02]  /*8160*/  @!P0 SYNCS.PHASECHK.TRANS64 P0, [R0+URZ], R2 ;  /* 0x00000002000085a7 */ /* 0x000ea400080010ff */
[----:B--2---:R-:W-:Y:S05]  /*8170*/  @!P0 BRA `(.L_x_129) ;  /* 0xfffffffc00f08947 */ /* 0x004fea000383ffff */
[----:B------:R-:W-:Y:S05]  /*8180*/  BRA `(.L_x_130) ;  /* 0xffffffa800e47947 */ /* 0x000fea000383ffff */
.L_x_39:
[----:B------:R-:W-:-:S07]  /*8190*/  MOV R0, UR5 ;  /* 0x0000000500007c02 */ /* 0x000fce0008000f00 */
.L_x_131:
[----:B-1----:R1:W2:Y:S02]  /*81a0*/  SYNCS.PHASECHK.TRANS64.TRYWAIT P0, [R0+URZ], R2 ;  /* 0x00000002000075a7 */ /* 0x0022a400080011ff */
[----:B--2---:R-:W-:Y:S05]  /*81b0*/  @!P0 NANOSLEEP.SYNCS 0x989680 ;  /* 0x009896800000895d */ /* 0x004fea0003900000 */
[----:B------:R-:W2:Y:S02]  /*81c0*/  @!P0 SYNCS.PHASECHK.TRANS64 P0, [R0+URZ], R2 ;  /* 0x00000002000085a7 */ /* 0x000ea400080010ff */
[----:B--2---:R-:W-:Y:S05]  /*81d0*/  @!P0 BRA `(.L_x_131) ;  /* 0xfffffffc00f08947 */ /* 0x004fea000383ffff */
[----:B------:R-:W-:Y:S05]  /*81e0*/  BRA `(.L_x_132) ;  /* 0xffffffa800f47947 */ /* 0x000fea000383ffff */
.L_x_40:
[----:B------:R-:W-:-:S07]  /*81f0*/  MOV R0, UR5 ;  /* 0x0000000500007c02 */ /* 0x000fce0008000f00 */
.L_x_133:
[----:B-1----:R1:W2:Y:S02]  /*8200*/  SYNCS.PHASECHK.TRANS64.TRYWAIT P0, [R0+URZ], R2 ;  /* 0x00000002000075a7 */ /* 0x0022a400080011ff */
[----:B--2---:R-:W-:Y:S05]  /*8210*/  @!P0 NANOSLEEP.SYNCS 0x989680 ;  /* 0x009896800000895d */ /* 0x004fea0003900000 */
[----:B------:R-:W2:Y:S02]  /*8220*/  @!P0 SYNCS.PHASECHK.TRANS64 P0, [R0+URZ], R2 ;  /* 0x00000002000085a7 */ /* 0x000ea400080010ff */
[----:B--2---:R-:W-:Y:S05]  /*8230*/  @!P0 BRA `(.L_x_133) ;  /* 0xfffffffc00f08947 */ /* 0x004fea000383ffff */
[----:B------:R-:W-:Y:S05]  /*8240*/  BRA `(.L_x_134) ;  /* 0xffffffac00047947 */ /* 0x000fea000383ffff */
.L_x_41:
[----:B------:R-:W-:-:S07]  /*8250*/  MOV R0, UR5 ;  /* 0x0000000500007c02 */ /* 0x000fce0008000f00 */
.L_x_135:
[----:B-1----:R1:W2:Y:S02]  /*8260*/  SYNCS.PHASECHK.TRANS64.TRYWAIT P0, [R0+URZ], R2 ;  /* 0x00000002000075a7 */ /* 0x0022a400080011ff */
[----:B--2---:R-:W-:Y:S05]  /*8270*/  @!P0 NANOSLEEP.SYNCS 0x989680 ;  /* 0x009896800000895d */ /* 0x004fea0003900000 */
[----:B------:R-:W2:Y:S02]  /*8280*/  @!P0 SYNCS.PHASECHK.TRANS64 P0, [R0+URZ], R2 ;  /* 0x00000002000085a7 */ /* 0x000ea400080010ff */
[----:B--2---:R-:W-:Y:S05]  /*8290*/  @!P0 BRA `(.L_x_135) ;  /* 0xfffffffc00f08947 */ /* 0x004fea000383ffff */
[----:B------:R-:W-:Y:S05]  /*82a0*/  BRA `(.L_x_136) ;  /* 0xffffffac00147947 */ /* 0x000fea000383ffff */
.L_x_42:
[----:B------:R-:W-:-:S07]  /*82b0*/  MOV R0, UR5 ;  /* 0x0000000500007c02 */ /* 0x000fce0008000f00 */
.L_x_137:
[----:B-1----:R1:W2:Y:S02]  /*82c0*/  SYNCS.PHASECHK.TRANS64.TRYWAIT P0, [R0+URZ], R2 ;  /* 0x00000002000075a7 */ /* 0x0022a400080011ff */
[----:B--2---:R-:W-:Y:S05]  /*82d0*/  @!P0 NANOSLEEP.SYNCS 0x989680 ;  /* 0x009896800000895d */ /* 0x004fea0003900000 */
[----:B------:R-:W2:Y:S02]  /*82e0*/  @!P0 SYNCS.PHASECHK.TRANS64 P0, [R0+URZ], R2 ;  /* 0x00000002000085a7 */ /* 0x000ea400080010ff */
[----:B--2---:R-:W-:Y:S05]  /*82f0*/  @!P0 BRA `(.L_x_137) ;  /* 0xfffffffc00f08947 */ /* 0x004fea000383ffff */
[----:B------:R-:W-:Y:S05]  /*8300*/  BRA `(.L_x_138) ;  /* 0xffffffac00247947 */ /* 0x000fea000383ffff */
.L_x_43:
[----:B------:R-:W-:-:S07]  /*8310*/  MOV R0, UR5 ;  /* 0x0000000500007c02 */ /* 0x000fce0008000f00 */
.L_x_139:
[----:B-1----:R1:W2:Y:S02]  /*8320*/  SYNCS.PHASECHK.TRANS64.TRYWAIT P0, [R0+URZ], R2 ;  /* 0x00000002000075a7 */ /* 0x0022a400080011ff */
[----:B--2---:R-:W-:Y:S05]  /*8330*/  @!P0 NANOSLEEP.SYNCS 0x989680 ;  /* 0x009896800000895d */ /* 0x004fea0003900000 */
[----:B------:R-:W2:Y:S02]  /*8340*/  @!P0 SYNCS.PHASECHK.TRANS64 P0, [R0+URZ], R2 ;  /* 0x00000002000085a7 */ /* 0x000ea400080010ff */
[----:B--2---:R-:W-:Y:S05]  /*8350*/  @!P0 BRA `(.L_x_139) ;  /* 0xfffffffc00f08947 */ /* 0x004fea000383ffff */
[----:B------:R-:W-:Y:S05]  /*8360*/  BRA `(.L_x_140) ;  /* 0xffffffac00347947 */ /* 0x000fea000383ffff */
.L_x_44:
[----:B------:R-:W-:-:S07]  /*8370*/  MOV R0, UR5 ;  /* 0x0000000500007c02 */ /* 0x000fce0008000f00 */
.L_x_141:
[----:B-1----:R1:W2:Y:S02]  /*8380*/  SYNCS.PHASECHK.TRANS64.TRYWAIT P0, [R0+URZ], R2 ;  /* 0x00000002000075a7 */ /* 0x0022a400080011ff */
[----:B--2---:R-:W-:Y:S05]  /*8390*/  @!P0 NANOSLEEP.SYNCS 0x989680 ;  /* 0x009896800000895d */ /* 0x004fea0003900000 */
[----:B------:R-:W2:Y:S02]  /*83a0*/  @!P0 SYNCS.PHASECHK.TRANS64 P0, [R0+URZ], R2 ;  /* 0x00000002000085a7 */ /* 0x000ea400080010ff */
[----:B--2---:R-:W-:Y:S05]  /*83b0*/  @!P0 BRA `(.L_x_141) ;  /* 0xfffffffc00f08947 */ /* 0x004fea000383ffff */
[----:B------:R-:W-:Y:S05]  /*83c0*/  BRA `(.L_x_142) ;  /* 0xffffffac00447947 */ /* 0x000fea000383ffff */
.L_x_45:
[----:B------:R-:W-:-:S07]  /*83d0*/  MOV R0, UR5 ;  /* 0x0000000500007c02 */ /* 0x000fce0008000f00 */
.L_x_143:
[----:B-1----:R1:W2:Y:S02]  /*83e0*/  SYNCS.PHASECHK.TRANS64.TRYWAIT P0, [R0+URZ], R2 ;  /* 0x00000002000075a7 */ /* 0x0022a400080011ff */
[----:B--2---:R-:W-:Y:S05]  /*83f0*/  @!P0 NANOSLEEP.SYNCS 0x989680 ;  /* 0x009896800000895d */ /* 0x004fea0003900000 */
[----:B------:R-:W2:Y:S02]  /*8400*/  @!P0 SYNCS.PHASECHK.TRANS64 P0, [R0+URZ], R2 ;  /* 0x00000002000085a7 */ /* 0x000ea400080010ff */
[----:B--2---:R-:W-:Y:S05]  /*8410*/  @!P0 BRA `(.L_x_143) ;  /* 0xfffffffc00f08947 */ /* 0x004fea000383ffff */
[----:B------:R-:W-:Y:S05]  /*8420*/  BRA `(.L_x_144) ;  /* 0xffffffac00547947 */ /* 0x000fea000383ffff */
.L_x_48:
[----:B------:R-:W-:-:S07]  /*8430*/  MOV R4, UR4 ;  /* 0x0000000400047c02 */ /* 0x000fce0008000f00 */
.L_x_145:
[----:B--2---:R2:W3:Y:S02]  /*8440*/  SYNCS.PHASECHK.TRANS64.TRYWAIT P1, [R4+URZ+0x118], R6 ;  /* 0x00011806040075a7 */ /* 0x0044e400080211ff */
[----:B---3--:R-:W-:Y:S05]  /*8450*/  @!P1 NANOSLEEP.SYNCS 0x989680 ;  /* 0x009896800000995d */ /* 0x008fea0003900000 */
[----:B------:R-:W3:Y:S02]  /*8460*/  @!P1 SYNCS.PHASECHK.TRANS64 P1, [R4+URZ+0x118], R6 ;  /* 0x00011806040095a7 */ /* 0x000ee400080210ff */
[----:B---3--:R-:W-:Y:S05]  /*8470*/  @!P1 BRA `(.L_x_145) ;  /* 0xfffffffc00f09947 */ /* 0x008fea000383ffff */
[----:B------:R-:W-:Y:S05]  /*8480*/  BRA `(.L_x_146) ;  /* 0xffffffac00c47947 */ /* 0x000fea000383ffff */
.L_x_49:
[----:B--2---:R-:W-:-:S07]  /*8490*/  MOV R4, UR4 ;  /* 0x0000000400047c02 */ /* 0x004fce0008000f00 */
.L_x_147:
[----:B--2---:R2:W3:Y:S02]  /*84a0*/  SYNCS.PHASECHK.TRANS64.TRYWAIT P1, [R4+URZ+0x110], R5 ;  /* 0x00011005040075a7 */ /* 0x0044e400080211ff */
[----:B---3--:R-:W-:Y:S05]  /*84b0*/  @!P1 NANOSLEEP.SYNCS 0x989680 ;  /* 0x009896800000995d */ /* 0x008fea0003900000 */
[----:B------:R-:W3:Y:S02]  /*84c0*/  @!P1 SYNCS.PHASECHK.TRANS64 P1, [R4+URZ+0x110], R5 ;  /* 0x00011005040095a7 */ /* 0x000ee400080210ff */
[----:B---3--:R-:W-:Y:S05]  /*84d0*/  @!P1 BRA `(.L_x_147) ;  /* 0xfffffffc00f09947 */ /* 0x008fea000383ffff */
[----:B------:R-:W-:Y:S05]  /*84e0*/  BRA `(.L_x_148) ;  /* 0xffffffac00cc7947 */ /* 0x000fea000383ffff */
.L_x_57:
[----:B------:R-:W-:-:S07]  /*84f0*/  MOV R0, UR20 ;  /* 0x0000001400007c02 */ /* 0x000fce0008000f00 */
.L_x_149:
[----:B-1----:R1:W2:Y:S02]  /*8500*/  SYNCS.PHASECHK.TRANS64.TRYWAIT P0, [R0+URZ+0x110], R4 ;  /* 0x00011004000075a7 */ /* 0x0022a400080011ff */
[----:B--2---:R-:W-:Y:S05]  /*8510*/  @!P0 NANOSLEEP.SYNCS 0x989680 ;  /* 0x009896800000895d */ /* 0x004fea0003900000 */
[----:B------:R-:W2:Y:S02]  /*8520*/  @!P0 SYNCS.PHASECHK.TRANS64 P0, [R0+URZ+0x110], R4 ;  /* 0x00011004000085a7 */ /* 0x000ea400080010ff */
[----:B--2---:R-:W-:Y:S05]  /*8530*/  @!P0 BRA `(.L_x_149) ;  /* 0xfffffffc00f08947 */ /* 0x004fea000383ffff */
[----:B------:R-:W-:Y:S05]  /*8540*/  BRA `(.L_x_150) ;  /* 0xffffffb400587947 */ /* 0x000fea000383ffff */
.L_x_58:
[----:B------:R-:W-:-:S07]  /*8550*/  MOV R4, UR24 ;  /* 0x0000001800047c02 */ /* 0x000fce0008000f00 */
.L_x_151:
[----:B-1----:R1:W2:Y:S02]  /*8560*/  SYNCS.PHASECHK.TRANS64.TRYWAIT P0, [R4+URZ+0x130], R0 ;  /* 0x00013000040075a7 */ /* 0x0022a400080011ff */
[----:B--2---:R-:W-:Y:S05]  /*8570*/  @!P0 NANOSLEEP.SYNCS 0x989680 ;  /* 0x009896800000895d */ /* 0x004fea0003900000 */
[----:B------:R-:W2:Y:S02]  /*8580*/  @!P0 SYNCS.PHASECHK.TRANS64 P0, [R4+URZ+0x130], R0 ;  /* 0x00013000040085a7 */ /* 0x000ea400080010ff */
[----:B--2---:R-:W-:Y:S05]  /*8590*/  @!P0 BRA `(.L_x_151) ;  /* 0xfffffffc00f08947 */ /* 0x004fea000383ffff */
[----:B------:R-:W-:Y:S05]  /*85a0*/  BRA `(.L_x_152) ;  /* 0xffffffb400747947 */ /* 0x000fea000383ffff */
.L_x_61:
[----:B-1----:R-:W-:Y:S07]  /*85b0*/  MOV R0, UR18 ;  /* 0x0000001200007c02 */ /* 0x002fee0008000f00 */
.L_x_153:
[----:B-1----:R1:W2:Y:S02]  /*85c0*/  SYNCS.PHASECHK.TRANS64.TRYWAIT P0, [R0+URZ], R5 ;  /* 0x00000005000075a7 */ /* 0x0022a400080011ff */
[----:B--2---:R-:W-:Y:S05]  /*85d0*/  @!P0 NANOSLEEP.SYNCS 0x989680 ;  /* 0x009896800000895d */ /* 0x004fea0003900000 */
[----:B------:R-:W2:Y:S02]  /*85e0*/  @!P0 SYNCS.PHASECHK.TRANS64 P0, [R0+URZ], R5 ;  /* 0x00000005000085a7 */ /* 0x000ea400080010ff */
[----:B--2---:R-:W-:Y:S05]  /*85f0*/  @!P0 BRA `(.L_x_153) ;  /* 0xfffffffc00f08947 */ /* 0x004fea000383ffff */
[----:B------:R-:W-:Y:S05]  /*8600*/  BRA `(.L_x_60) ;  /* 0xffffffb400987947 */ /* 0x000fea000383ffff */
.L_x_64:
[----:B------:R-:W-:-:S07]  /*8610*/  MOV R0, UR4 ;  /* 0x0000000400007c02 */ /* 0x000fce0008000f00 */
.L_x_154:
[----:B-1----:R1:W3:Y:S02]  /*8620*/  SYNCS.PHASECHK.TRANS64.TRYWAIT P0, [R0+URZ], R2 ;  /* 0x00000002000075a7 */ /* 0x0022e400080011ff */
[----:B---3--:R-:W-:Y:S05]  /*8630*/  @!P0 NANOSLEEP.SYNCS 0x989680 ;  /* 0x009896800000895d */ /* 0x008fea0003900000 */
[----:B------:R-:W3:Y:S02]  /*8640*/  @!P0 SYNCS.PHASECHK.TRANS64 P0, [R0+URZ], R2 ;  /* 0x00000002000085a7 */ /* 0x000ee400080010ff */
[----:B---3--:R-:W-:Y:S05]  /*8650*/  @!P0 BRA `(.L_x_154) ;  /* 0xfffffffc00f08947 */ /* 0x008fea000383ffff */
[----:B------:R-:W-:Y:S05]  /*8660*/  BRA `(.L_x_155) ;  /* 0xffffffb800947947 */ /* 0x000fea000383ffff */
.L_x_65:
[----:B------:R-:W-:-:S07]  /*8670*/  MOV R0, UR4 ;  /* 0x0000000400007c02 */ /* 0x000fce0008000f00 */
.L_x_156:
[----:B-1----:R1:W2:Y:S02]  /*8680*/  SYNCS.PHASECHK.TRANS64.TRYWAIT P0, [R0+URZ], R2 ;  /* 0x00000002000075a7 */ /* 0x0022a400080011ff */
[----:B--2---:R-:W-:Y:S05]  /*8690*/  @!P0 NANOSLEEP.SYNCS 0x989680 ;  /* 0x009896800000895d */ /* 0x004fea0003900000 */
[----:B------:R-:W2:Y:S02]  /*86a0*/  @!P0 SYNCS.PHASECHK.TRANS64 P0, [R0+URZ], R2 ;  /* 0x00000002000085a7 */ /* 0x000ea400080010ff */
[----:B--2---:R-:W-:Y:S05]  /*86b0*/  @!P0 BRA `(.L_x_156) ;  /* 0xfffffffc00f08947 */ /* 0x004fea000383ffff */
[----:B------:R-:W-:Y:S05]  /*86c0*/  BRA `(.L_x_157) ;  /* 0xffffffb800a07947 */ /* 0x000fea000383ffff */
.L_x_70:
[----:B------:R-:W-:Y:S07]  /*86d0*/  MOV R0, UR24 ;  /* 0x0000001800007c02 */ /* 0x000fee0008000f00 */
.L_x_158:
[----:B--2---:R2:W4:Y:S02]  /*86e0*/  SYNCS.PHASECHK.TRANS64.TRYWAIT P0, [R0+URZ+0x110], R4 ;  /* 0x00011004000075a7 */ /* 0x00452400080011ff */
[----:B----4-:R-:W-:Y:S05]  /*86f0*/  @!P0 NANOSLEEP.SYNCS 0x989680 ;  /* 0x009896800000895d */ /* 0x010fea0003900000 */
[----:B------:R-:W4:Y:S02]  /*8700*/  @!P0 SYNCS.PHASECHK.TRANS64 P0, [R0+URZ+0x110], R4 ;  /* 0x00011004000085a7 */ /* 0x000f2400080010ff */
[----:B----4-:R-:W-:Y:S05]  /*8710*/  @!P0 BRA `(.L_x_158) ;  /* 0xfffffffc00f08947 */ /* 0x010fea000383ffff */
[----:B------:R-:W-:Y:S05]  /*8720*/  BRA `(.L_x_159) ;  /* 0xffffffbc00dc7947 */ /* 0x000fea000383ffff */
.L_x_73:
[----:B------:R-:W-:Y:S07]  /*8730*/  MOV R0, UR24 ;  /* 0x0000001800007c02 */ /* 0x000fee0008000f00 */
.L_x_160:
[----:B--2---:R2:W4:Y:S02]  /*8740*/  SYNCS.PHASECHK.TRANS64.TRYWAIT P3, [R0+URZ+0x108], R8 ;  /* 0x00010808000075a7 */ /* 0x00452400080611ff */
[----:B----4-:R-:W-:Y:S05]  /*8750*/  @!P3 NANOSLEEP.SYNCS 0x989680 ;  /* 0x009896800000b95d */ /* 0x010fea0003900000 */
[----:B------:R-:W4:Y:S02]  /*8760*/  @!P3 SYNCS.PHASECHK.TRANS64 P3, [R0+URZ+0x108], R8 ;  /* 0x000108080000b5a7 */ /* 0x000f2400080610ff */
[----:B----4-:R-:W-:Y:S05]  /*8770*/  @!P3 BRA `(.L_x_160) ;  /* 0xfffffffc00f0b947 */ /* 0x010fea000383ffff */
[----:B------:R-:W-:Y:S05]  /*8780*/  BRA `(.L_x_72) ;  /* 0xffffffc400387947 */ /* 0x000fea000383ffff */
.L_x_76:
[----:B------:R-:W-:Y:S07]  /*8790*/  MOV R8, UR7 ;  /* 0x0000000700087c02 */ /* 0x000fee0008000f00 */
.L_x_161:
[----:B-1----:R1:W2:Y:S02]  /*87a0*/  SYNCS.PHASECHK.TRANS64.TRYWAIT P1, [R8+URZ+0xe8], R14 ;  /* 0x0000e80e080075a7 */ /* 0x0022a400080211ff */
[----:B--2---:R-:W-:Y:S05]  /*87b0*/  @!P1 NANOSLEEP.SYNCS 0x989680 ;  /* 0x009896800000995d */ /* 0x004fea0003900000 */
[----:B------:R-:W2:Y:S02]  /*87c0*/  @!P1 SYNCS.PHASECHK.TRANS64 P1, [R8+URZ+0xe8], R14 ;  /* 0x0000e80e080095a7 */ /* 0x000ea400080210ff */
[----:B--2---:R-:W-:Y:S05]  /*87d0*/  @!P1 BRA `(.L_x_161) ;  /* 0xfffffffc00f09947 */ /* 0x004fea000383ffff */
[----:B------:R-:W-:Y:S05]  /*87e0*/  BRA `(.L_x_162) ;  /* 0xffffffc400ec7947 */ /* 0x000fea000383ffff */
.L_x_77:
[----:B------:R-:W-:Y:S07]  /*87f0*/  MOV R0, UR4 ;  /* 0x0000000400007c02 */ /* 0x000fee0008000f00 */
.L_x_163:
[----:B-1----:R1:W2:Y:S02]  /*8800*/  SYNCS.PHASECHK.TRANS64.TRYWAIT P0, [R0+URZ+0xe8], R8 ;  /* 0x0000e808000075a7 */ /* 0x0022a400080011ff */
[----:B--2---:R-:W-:Y:S05]  /*8810*/  @!P0 NANOSLEEP.SYNCS 0x989680 ;  /* 0x009896800000895d */ /* 0x004fea0003900000 */
[----:B------:R-:W2:Y:S02]  /*8820*/  @!P0 SYNCS.PHASECHK.TRANS64 P0, [R0+URZ+0xe8], R8 ;  /* 0x0000e808000085a7 */ /* 0x000ea400080010ff */
[----:B--2---:R-:W-:Y:S05]  /*8830*/  @!P0 BRA `(.L_x_163) ;  /* 0xfffffffc00f08947 */ /* 0x004fea000383ffff */
[----:B------:R-:W-:Y:S05]  /*8840*/  BRA `(.L_x_164) ;  /* 0xffffffc800587947 */ /* 0x000fea000383ffff */
.L_x_79:
[----:B------:R-:W-:-:S07]  /*8850*/  MOV R0, UR4 ;  /* 0x0000000400007c02 */ /* 0x000fce0008000f00 */
.L_x_165:
[----:B-1----:R1:W4:Y:S02]  /*8860*/  SYNCS.PHASECHK.TRANS64.TRYWAIT P0, [R0+URZ], R2 ;  /* 0x00000002000075a7 */ /* 0x00232400080011ff */
[----:B----4-:R-:W-:Y:S05]  /*8870*/  @!P0 NANOSLEEP.SYNCS 0x989680 ;  /* 0x009896800000895d */ /* 0x010fea0003900000 */
[----:B------:R-:W4:Y:S02]  /*8880*/  @!P0 SYNCS.PHASECHK.TRANS64 P0, [R0+URZ], R2 ;  /* 0x00000002000085a7 */ /* 0x000f2400080010ff */
[----:B----4-:R-:W-:Y:S05]  /*8890*/  @!P0 BRA `(.L_x_165) ;  /* 0xfffffffc00f08947 */ /* 0x010fea000383ffff */
[----:B------:R-:W-:Y:S05]  /*88a0*/  BRA `(.L_x_166) ;  /* 0xffffffc800e07947 */ /* 0x000fea000383ffff */
.L_x_80:
[----:B-1----:R1:W4:Y:S02]  /*88b0*/  SYNCS.PHASECHK.TRANS64.TRYWAIT P0, [R2+URZ], R3 ;  /* 0x00000003020075a7 */ /* 0x00232400080011ff */
[----:B----4-:R-:W-:Y:S05]  /*88c0*/  @!P0 NANOSLEEP.SYNCS 0x989680 ;  /* 0x009896800000895d */ /* 0x010fea0003900000 */
[----:B------:R-:W4:Y:S02]  /*88d0*/  @!P0 SYNCS.PHASECHK.TRANS64 P0, [R2+URZ], R3 ;  /* 0x00000003020085a7 */ /* 0x000f2400080010ff */
[----:B----4-:R-:W-:Y:S05]  /*88e0*/  @!P0 BRA `(.L_x_80) ;  /* 0xfffffffc00f08947 */ /* 0x010fea000383ffff */
[----:B------:R-:W-:Y:S05]  /*88f0*/  BRA `(.L_x_167) ;  /* 0xffffffcc000c7947 */ /* 0x000fea000383ffff */
.L_x_82:
[----:B------:R-:W-:Y:S07]  /*8900*/  MOV R0, UR49 ;  /* 0x0000003100007c02 */ /* 0x000fee0008000f00 */
.L_x_168:
[----:B-1----:R1:W2:Y:S02]  /*8910*/  SYNCS.PHASECHK.TRANS64.TRYWAIT P0, [R0+URZ+0x110], R2 ;  /* 0x00011002000075a7 */ /* 0x0022a400080011ff */
[----:B--2---:R-:W-:Y:S05]  /*8920*/  @!P0 NANOSLEEP.SYNCS 0x989680 ;  /* 0x009896800000895d */ /* 0x004fea0003900000 */
[----:B------:R-:W2:Y:S02]  /*8930*/  @!P0 SYNCS.PHASECHK.TRANS64 P0, [R0+URZ+0x110], R2 ;  /* 0x00011002000085a7 */ /* 0x000ea400080010ff */
[----:B--2---:R-:W-:Y:S05]  /*8940*/  @!P0 BRA `(.L_x_168) ;  /* 0xfffffffc00f08947 */ /* 0x004fea000383ffff */
[----:B------:R-:W-:Y:S05]  /*8950*/  BRA `(.L_x_169) ;  /* 0xffffffcc00fc7947 */ /* 0x000fea000383ffff */
.L_x_92:
[----:B-1----:R1:W2:Y:S02]  /*8960*/  SYNCS.PHASECHK.TRANS64.TRYWAIT P1, [R0+URZ+0xd0], R4 ;  /* 0x0000d004000075a7 */ /* 0x0022a400080211ff */
[----:B--2---:R-:W-:Y:S05]  /*8970*/  @!P1 NANOSLEEP.SYNCS 0x989680 ;  /* 0x009896800000995d */ /* 0x004fea0003900000 */
[----:B------:R-:W2:Y:S02]  /*8980*/  @!P1 SYNCS.PHASECHK.TRANS64 P1, [R0+URZ+0xd0], R4 ;  /* 0x0000d004000095a7 */ /* 0x000ea400080210ff */
[----:B--2---:R-:W-:Y:S05]  /*8990*/  @!P1 BRA `(.L_x_92) ;  /* 0xfffffffc00f09947 */ /* 0x004fea000383ffff */
[----:B------:R-:W-:Y:S05]  /*89a0*/  BRA `(.L_x_91) ;  /* 0xffffffdc00a47947 */ /* 0x000fea000383ffff */
.L_x_94:
[----:B-1----:R1:W4:Y:S02]  /*89b0*/  SYNCS.PHASECHK.TRANS64.TRYWAIT P0, [R27+URZ+0x120], R3 ;  /* 0x000120031b0075a7 */ /* 0x00232400080011ff */
[----:B----4-:R-:W-:Y:S05]  /*89c0*/  @!P0 NANOSLEEP.SYNCS 0x989680 ;  /* 0x009896800000895d */ /* 0x010fea0003900000 */
[----:B------:R-:W4:Y:S02]  /*89d0*/  @!P0 SYNCS.PHASECHK.TRANS64 P0, [R27+URZ+0x120], R3 ;  /* 0x000120031b0085a7 */ /* 0x000f2400080010ff */
[----:B----4-:R-:W-:Y:S05]  /*89e0*/  @!P0 BRA `(.L_x_94) ;  /* 0xfffffffc00f08947 */ /* 0x010fea000383ffff */
[----:B------:R-:W-:Y:S05]  /*89f0*/  BRA `(.L_x_93) ;  /* 0xffffffdc00f87947 */ /* 0x000fea000383ffff */
.L_x_105:
[----:B-1----:R1:W2:Y:S02]  /*8a00*/  SYNCS.PHASECHK.TRANS64.TRYWAIT P0, [R3+URZ+0xd0], R71 ;  /* 0x0000d047030075a7 */ /* 0x0022a400080011ff */
[----:B--2---:R-:W-:Y:S05]  /*8a10*/  @!P0 NANOSLEEP.SYNCS 0x989680 ;  /* 0x009896800000895d */ /* 0x004fea0003900000 */
[----:B------:R-:W2:Y:S02]  /*8a20*/  @!P0 SYNCS.PHASECHK.TRANS64 P0, [R3+URZ+0xd0], R71 ;  /* 0x0000d047030085a7 */ /* 0x000ea400080010ff */
[----:B--2---:R-:W-:Y:S05]  /*8a30*/  @!P0 BRA `(.L_x_105) ;  /* 0xfffffffc00f08947 */ /* 0x004fea000383ffff */
[----:B------:R-:W-:Y:S05]  /*8a40*/  BRA `(.L_x_104) ;  /* 0xffffffe8001c7947 */ /* 0x000fea000383ffff */
        .weak           $__internal_0_$__cuda_sm10x_tcgen05_guardrail_trap_col_being_dealloced_not_returned_by_alloc
        .type           $__internal_0_$__cuda_sm10x_tcgen05_guardrail_trap_col_being_dealloced_not_returned_by_alloc,@function
        .size           $__internal_0_$__cuda_sm10x_tcgen05_guardrail_trap_col_being_dealloced_not_returned_by_alloc,($__internal_1_$__cuda_sm10x_tcgen05_guardrail_trap_phase_invalid_during_alloc - $__internal_0_$__cuda_sm10x_tcgen05_guardrail_trap_col_being_dealloced_not_returned_by_alloc)
$__internal_0_$__cuda_sm10x_tcgen05_guardrail_trap_col_being_dealloced_not_returned_by_alloc:
[----:B------:R-:W-:Y:S05]  /*8a50*/  BPT.TRAP 0x1 ;  /* 0x000000040000795c */ /* 0x000fea0000300000 */
[----:B------:R-:W-:-:S04]  /*8a60*/  MOV R3, 0x0 ;  /* 0x0000000000037802 */ /* 0x000fc80000000f00 */
[----:B------:R-:W-:Y:S05]  /*8a70*/  RET.REL.NODEC R2 `(_ZN7cutlass13device_kernelINS_4conv6kernel13ConvUniversalINS1_16ConvProblemShapeILNS1_8OperatorE0ELi3EEENS1_10collective14CollectiveConvINS1_47MainloopSm100TmaUmmaWarpSpecializedImplicitGemmILS5_0ELi13ELi3ELi1ELi2EN4cute5tupleIJNSA_1CILi1EEESD_SD_EEEEENSB_IJNSC_ILi64EEESG_NSB_IJSG_EEEEEENS_6half_tESJ_NSA_8TiledMMAINSA_8MMA_AtomIJNSA_20SM100_MMA_F16BF16_SSISJ_SJ_fLi64ELi64ELNSA_4UMMA5MajorE0ELSO_0ELNSN_7ScaleInE0ELSP_0EEEEEENSA_6LayoutISE_NSB_IJNSC_ILi0EEEST_ST_EEEEENSB_IJNSA_10UnderscoreESW_SW_EEEEENS7_6detail27Sm100ImplicitGemmTileTraitsINSA_20SM90_TMA_LOAD_IM2COLENSA_14ComposedLayoutINSA_7SwizzleILi3ELi4ELi3EEENSA_18smem_ptr_flag_bitsILi16EEENSS_INSB_IJNSC_ILi8EEESG_EEENSB_IJSG_SD_EEEEEEEvEENS10_INSA_13SM90_TMA_LOADES1B_vEEEENS_8epilogue10collective18CollectiveEpilogueINS1G_23Sm100TmaWarpSpecializedILi3ELi2ELi16ELb1ELb0EEEJSI_NSB_IJNSS_ISG_SD_EENSS_INSC_ILi32EEESD_EEEEESJ_NSB_IJNSB_IJllllEEESD_ST_EEESJ_S1Q_NS1G_6fusion15FusionCallbacksIS1K_NS1R_17LinearCombinationISJ_fSJ_fLNS_15FloatRoundStyleE2EEESI_S1O_JEEENSA_5SM1004TMEM4LOAD26SM100_TMEM_LOAD_16dp256b4xES11_NS12_INS13_ILi2ELi4ELi3EEES16_NSS_INSB_IJS17_S1M_EEENSB_IJS1M_SD_EEEEEEENSA_17SM75_U32x4_LDSM_NENSA_21SM90_TMA_STORE_IM2COLES25_NSA_17SM90_U32x4_STSM_NENSA_39AutoVectorizingCopyWithAssumedAlignmentILi128EEEEEEvvEEEEvNT_6ParamsE) ;  /* 0xffffff7402607950 */ /* 0x000fea0003c3ffff */
        .weak           $__internal_1_$__cuda_sm10x_tcgen05_guardrail_trap_phase_invalid_during_alloc
        .type           $__internal_1_$__cuda_sm10x_tcgen05_guardrail_trap_phase_invalid_during_alloc,@function
        .size           $__internal_1_$__cuda_sm10x_tcgen05_guardrail_trap_phase_invalid_during_alloc,($__internal_2_$__cuda_sm10x_tcgen05_guardrail_trap_unallocated_columns_being_dealloced - $__internal_1_$__cuda_sm10x_tcgen05_guardrail_trap_phase_invalid_during_alloc)
$__internal_1_$__cuda_sm10x_tcgen05_guardrail_trap_phase_invalid_during_alloc:
[----:B------:R-:W-:Y:S05]  /*8a80*/  BPT.TRAP 0x1 ;  /* 0x000000040000795c */ /* 0x000fea0000300000 */
[----:B------:R-:W-:-:S04]  /*8a90*/  HFMA2 R3, -RZ, RZ, 0, 0 ;  /* 0x00000000ff037431 */ /* 0x000fc800000001ff */
[----:B------:R-:W-:Y:S05]  /*8aa0*/  RET.REL.NODEC R2 `(_ZN7cutlass13device_kernelINS_4conv6kernel13ConvUniversalINS1_16ConvProblemShapeILNS1_8OperatorE0ELi3EEENS1_10collective14CollectiveConvINS1_47MainloopSm100TmaUmmaWarpSpecializedImplicitGemmILS5_0ELi13ELi3ELi1ELi2EN4cute5tupleIJNSA_1CILi1EEESD_SD_EEEEENSB_IJNSC_ILi64EEESG_NSB_IJSG_EEEEEENS_6half_tESJ_NSA_8TiledMMAINSA_8MMA_AtomIJNSA_20SM100_MMA_F16BF16_SSISJ_SJ_fLi64ELi64ELNSA_4UMMA5MajorE0ELSO_0ELNSN_7ScaleInE0ELSP_0EEEEEENSA_6LayoutISE_NSB_IJNSC_ILi0EEEST_ST_EEEEENSB_IJNSA_10UnderscoreESW_SW_EEEEENS7_6detail27Sm100ImplicitGemmTileTraitsINSA_20SM90_TMA_LOAD_IM2COLENSA_14ComposedLayoutINSA_7SwizzleILi3ELi4ELi3EEENSA_18smem_ptr_flag_bitsILi16EEENSS_INSB_IJNSC_ILi8EEESG_EEENSB_IJSG_SD_EEEEEEEvEENS10_INSA_13SM90_TMA_LOADES1B_vEEEENS_8epilogue10collective18CollectiveEpilogueINS1G_23Sm100TmaWarpSpecializedILi3ELi2ELi16ELb1ELb0EEEJSI_NSB_IJNSS_ISG_SD_EENSS_INSC_ILi32EEESD_EEEEESJ_NSB_IJNSB_IJllllEEESD_ST_EEESJ_S1Q_NS1G_6fusion15FusionCallbacksIS1K_NS1R_17LinearCombinationISJ_fSJ_fLNS_15FloatRoundStyleE2EEESI_S1O_JEEENSA_5SM1004TMEM4LOAD26SM100_TMEM_LOAD_16dp256b4xES11_NS12_INS13_ILi2ELi4ELi3EEES16_NSS_INSB_IJS17_S1M_EEENSB_IJS1M_SD_EEEEEEENSA_17SM75_U32x4_LDSM_NENSA_21SM90_TMA_STORE_IM2COLES25_NSA_17SM90_U32x4_STSM_NENSA_39AutoVectorizingCopyWithAssumedAlignmentILi128EEEEEEvvEEEEvNT_6ParamsE) ;  /* 0xffffff7402547950 */ /* 0x000fea0003c3ffff */
        .weak           $__internal_2_$__cuda_sm10x_tcgen05_guardrail_trap_unallocated_columns_being_dealloced
        .type           $__internal_2_$__cuda_sm10x_tcgen05_guardrail_trap_unallocated_columns_being_dealloced,@function
        .size           $__internal_2_$__cuda_sm10x_tcgen05_guardrail_trap_unallocated_columns_being_dealloced,(.L_x_171 - $__internal_2_$__cuda_sm10x_tcgen05_guardrail_trap_unallocated_columns_being_dealloced)
$__internal_2_$__cuda_sm10x_tcgen05_guardrail_trap_unallocated_columns_being_dealloced:
[----:B------:R-:W-:Y:S05]  /*8ab0*/  BPT.TRAP 0x1 ;  /* 0x000000040000795c */ /* 0x000fea0000300000 */
[----:B------:R-:W-:-:S04]  /*8ac0*/  MOV R3, 0x0 ;  /* 0x0000000000037802 */ /* 0x000fc80000000f00 */
[----:B------:R-:W-:Y:S05]  /*8ad0*/  RET.REL.NODEC R2 `(_ZN7cutlass13device_kernelINS_4conv6kernel13ConvUniversalINS1_16ConvProblemShapeILNS1_8OperatorE0ELi3EEENS1_10collective14CollectiveConvINS1_47MainloopSm100TmaUmmaWarpSpecializedImplicitGemmILS5_0ELi13ELi3ELi1ELi2EN4cute5tupleIJNSA_1CILi1EEESD_SD_EEEEENSB_IJNSC_ILi64EEESG_NSB_IJSG_EEEEEENS_6half_tESJ_NSA_8TiledMMAINSA_8MMA_AtomIJNSA_20SM100_MMA_F16BF16_SSISJ_SJ_fLi64ELi64ELNSA_4UMMA5MajorE0ELSO_0ELNSN_7ScaleInE0ELSP_0EEEEEENSA_6LayoutISE_NSB_IJNSC_ILi0EEEST_ST_EEEEENSB_IJNSA_10UnderscoreESW_SW_EEEEENS7_6detail27Sm100ImplicitGemmTileTraitsINSA_20SM90_TMA_LOAD_IM2COLENSA_14ComposedLayoutINSA_7SwizzleILi3ELi4ELi3EEENSA_18smem_ptr_flag_bitsILi16EEENSS_INSB_IJNSC_ILi8EEESG_EEENSB_IJSG_SD_EEEEEEEvEENS10_INSA_13SM90_TMA_LOADES1B_vEEEENS_8epilogue10collective18CollectiveEpilogueINS1G_23Sm100TmaWarpSpecializedILi3ELi2ELi16ELb1ELb0EEEJSI_NSB_IJNSS_ISG_SD_EENSS_INSC_ILi32EEESD_EEEEESJ_NSB_IJNSB_IJllllEEESD_ST_EEESJ_S1Q_NS1G_6fusion15FusionCallbacksIS1K_NS1R_17LinearCombinationISJ_fSJ_fLNS_15FloatRoundStyleE2EEESI_S1O_JEEENSA_5SM1004TMEM4LOAD26SM100_TMEM_LOAD_16dp256b4xES11_NS12_INS13_ILi2ELi4ELi3EEES16_NSS_INSB_IJS17_S1M_EEENSB_IJS1M_SD_EEEEEEENSA_17SM75_U32x4_LDSM_NENSA_21SM90_TMA_STORE_IM2COLES25_NSA_17SM90_U32x4_STSM_NENSA_39AutoVectorizingCopyWithAssumedAlignmentILi128EEEEEEvvEEEEvNT_6ParamsE) ;  /* 0xffffff7402487950 */ /* 0x000fea0003c3ffff */
.L_x_170:
[----:B------:R-:W-:-:S00]  /*8ae0*/  BRA `(.L_x_170) ;  /* 0xfffffffc00fc7947 */ /* 0x000fc0000383ffff */
[----:B------:R-:W-:-:S00]  /*8af0*/  NOP ;  /* 0x0000000000007918 */ /* 0x000fc00000000000 */
        /* <DEDUP_REMOVED lines=8> */
.L_x_171:


//--------------------- .nv.global.init           --------------------------
	.section	.nv.global.init,"aw",@progbits
.nv.global.init:
	.type		$str$29,@object
	.size		$str$29,($str$30 - $str$29)
$str$29:
        /*0000*/ 	.byte	0x28, 0x61, 0x64, 0x64, 0x72, 0x65, 0x73, 0x73, 0x20, 0x26, 0x20, 0x6d, 0x61, 0x73, 0x6b, 0x29
        /*0010*/ 	.byte	0x20, 0x3d, 0x3d, 0x20, 0x30, 0x00
	.type		$str$30,@object
	.size		$str$30,($str$28 - $str$30)
$str$30:
        /*0016*/ 	.byte	0x2f, 0x74, 0x6d, 0x70, 0x2f, 0x63, 0x75, 0x74, 0x6c, 0x61, 0x73, 0x73, 0x5f, 0x73, 0x77, 0x65
        /*0026*/ 	.byte	0x65, 0x70, 0x5f, 0x73, 0x72, 0x63, 0x2f, 0x69, 0x6e, 0x63, 0x6c, 0x75, 0x64, 0x65, 0x2f, 0x63
        /*0036*/ 	.byte	0x75, 0x74, 0x65, 0x2f, 0x70, 0x6f, 0x69, 0x6e, 0x74, 0x65, 0x72, 0x5f, 0x66, 0x6c, 0x61, 0x67
        /*0046*/ 	.byte	0x67, 0x65, 0x64, 0x2e, 0x68, 0x70, 0x70, 0x00
	.type		$str$28,@object
	.size		$str$28,($str$27 - $str$28)
$str$28:
        /*004e*/ 	.byte	0x2f, 0x74, 0x6d, 0x70, 0x2f, 0x63, 0x75, 0x74, 0x6c, 0x61, 0x73, 0x73, 0x5f, 0x73, 0x77, 0x65
        /*005e*/ 	.byte	0x65, 0x70, 0x5f, 0x73, 0x72, 0x63, 0x2f, 0x69, 0x6e, 0x63, 0x6c, 0x75, 0x64, 0x65, 0x2f, 0x63
        /*006e*/ 	.byte	0x75, 0x74, 0x65, 0x2f, 0x61, 0x74, 0x6f, 0x6d, 0x2f, 0x63, 0x6f, 0x70, 0x79, 0x5f, 0x74, 0x72
        /*007e*/ 	.byte	0x61, 0x69, 0x74, 0x73, 0x5f, 0x73, 0x6d, 0x31, 0x30, 0x30, 0x2e, 0x68, 0x70, 0x70, 0x00
	.type		$str$27,@object
	.size		$str$27,(__unnamed_1 - $str$27)
$str$27:
        /*008d*/ 	.byte	0x28, 0x28, 0x75, 0x69, 0x6e, 0x74, 0x33, 0x32, 0x5f, 0x74, 0x28, 0x74, 0x68, 0x72, 0x65, 0x61
        /*009d*/ 	.byte	0x64, 0x49, 0x64, 0x78, 0x2e, 0x78, 0x29, 0x20, 0x2f, 0x20, 0x33, 0x32, 0x29, 0x20, 0x25, 0x20
        /*00ad*/ 	.byte	0x34, 0x29, 0x20, 0x3d, 0x3d, 0x20, 0x28, 0x28, 0x28, 0x74, 0x6d, 0x65, 0x6d, 0x5f, 0x61, 0x64
        /*00bd*/ 	.byte	0x64, 0x72, 0x20, 0x3e, 0x3e, 0x20, 0x31, 0x36, 0x29, 0x20, 0x2f, 0x20, 0x33, 0x32, 0x29, 0x20
        /*00cd*/ 	.byte	0x25, 0x20, 0x34, 0x29, 0x00
	.type		__unnamed_1,@object
	.size		__unnamed_1,(__unnamed_2 - __unnamed_1)
__unnamed_1:
        /*00d2*/ 	.byte	0x61, 0x75, 0x74, 0x6f, 0x20, 0x63, 0x75, 0x74, 0x65, 0x3a, 0x3a, 0x61, 0x73, 0x5f, 0x70, 0x6f
        /* <DEDUP_REMOVED lines=24> */
        /*0262*/ 	.byte	0x3e, 0x3e, 0x3e, 0x5d, 0x00
	.type		__unnamed_2,@object
	.size		__unnamed_2,(.L_2 - __unnamed_2)
__unnamed_2:
        /* <DEDUP_REMOVED lines=46> */
.L_2:


//--------------------- .nv.shared._ZN7cutlass13device_kernelINS_4conv6kernel13ConvUniversalINS1_16ConvProblemShapeILNS1_8OperatorE0ELi3EEENS1_10collective14CollectiveConvINS1_47MainloopSm100TmaUmmaWarpSpecializedImplicitGemmILS5_0ELi13ELi3ELi1ELi2EN4cute5tupleIJNSA_1CILi1EEESD_SD_EEEEENSB_IJNSC_ILi64EEESG_NSB_IJSG_EEEEEENS_6half_tESJ_NSA_8TiledMMAINSA_8MMA_AtomIJNSA_20SM100_MMA_F16BF16_SSISJ_SJ_fLi64ELi64ELNSA_4UMMA5MajorE0ELSO_0ELNSN_7ScaleInE0ELSP_0EEEEEENSA_6LayoutISE_NSB_IJNSC_ILi0EEEST_ST_EEEEENSB_IJNSA_10UnderscoreESW_SW_EEEEENS7_6detail27Sm100ImplicitGemmTileTraitsINSA_20SM90_TMA_LOAD_IM2COLENSA_14ComposedLayoutINSA_7SwizzleILi3ELi4ELi3EEENSA_18smem_ptr_flag_bitsILi16EEENSS_INSB_IJNSC_ILi8EEESG_EEENSB_IJSG_SD_EEEEEEEvEENS10_INSA_13SM90_TMA_LOADES1B_vEEEENS_8epilogue10collective18CollectiveEpilogueINS1G_23Sm100TmaWarpSpecializedILi3ELi2ELi16ELb1ELb0EEEJSI_NSB_IJNSS_ISG_SD_EENSS_INSC_ILi32EEESD_EEEEESJ_NSB_IJNSB_IJllllEEESD_ST_EEESJ_S1Q_NS1G_6fusion15FusionCallbacksIS1K_NS1R_17LinearCombinationISJ_fSJ_fLNS_15FloatRoundStyleE2EEESI_S1O_JEEENSA_5SM1004TMEM4LOAD26SM100_TMEM_LOAD_16dp256b4xES11_NS12_INS13_ILi2ELi4ELi3EEES16_NSS_INSB_IJS17_S1M_EEENSB_IJS1M_SD_EEEEEEENSA_17SM75_U32x4_LDSM_NENSA_21SM90_TMA_STORE_IM2COLES25_NSA_17SM90_U32x4_STSM_NENSA_39AutoVectorizingCopyWithAssumedAlignmentILi128EEEEEEvvEEEEvNT_6ParamsE --------------------------
	.section	.nv.shared._ZN7cutlass13device_kernelINS_4conv6kernel13ConvUniversalINS1_16ConvProblemShapeILNS1_8OperatorE0ELi3EEENS1_10collective14CollectiveConvINS1_47MainloopSm100TmaUmmaWarpSpecializedImplicitGemmILS5_0ELi13ELi3ELi1ELi2EN4cute5tupleIJNSA_1CILi1EEESD_SD_EEEEENSB_IJNSC_ILi64EEESG_NSB_IJSG_EEEEEENS_6half_tESJ_NSA_8TiledMMAINSA_8MMA_AtomIJNSA_20SM100_MMA_F16BF16_SSISJ_SJ_fLi64ELi64ELNSA_4UMMA5MajorE0ELSO_0ELNSN_7ScaleInE0ELSP_0EEEEEENSA_6LayoutISE_NSB_IJNSC_ILi0EEEST_ST_EEEEENSB_IJNSA_10UnderscoreESW_SW_EEEEENS7_6detail27Sm100ImplicitGemmTileTraitsINSA_20SM90_TMA_LOAD_IM2COLENSA_14ComposedLayoutINSA_7SwizzleILi3ELi4ELi3EEENSA_18smem_ptr_flag_bitsILi16EEENSS_INSB_IJNSC_ILi8EEESG_EEENSB_IJSG_SD_EEEEEEEvEENS10_INSA_13SM90_TMA_LOADES1B_vEEEENS_8epilogue10collective18CollectiveEpilogueINS1G_23Sm100TmaWarpSpecializedILi3ELi2ELi16ELb1ELb0EEEJSI_NSB_IJNSS_ISG_SD_EENSS_INSC_ILi32EEESD_EEEEESJ_NSB_IJNSB_IJllllEEESD_ST_EEESJ_S1Q_NS1G_6fusion15FusionCallbacksIS1K_NS1R_17LinearCombinationISJ_fSJ_fLNS_15FloatRoundStyleE2EEESI_S1O_JEEENSA_5SM1004TMEM4LOAD26SM100_TMEM_LOAD_16dp256b4xES11_NS12_INS13_ILi2ELi4ELi3EEES16_NSS_INSB_IJS17_S1M_EEENSB_IJS1M_SD_EEEEEEENSA_17SM75_U32x4_LDSM_NENSA_21SM90_TMA_STORE_IM2COLES25_NSA_17SM90_U32x4_STSM_NENSA_39AutoVectorizingCopyWithAssumedAlignmentILi128EEEEEEvvEEEEvNT_6ParamsE,"aw",@nobits
	.sectionflags	@""
	.align	16
	.zero		1024


//--------------------- .nv.shared.reserved.0     --------------------------
	.section	.nv.shared.reserved.0,"aw",@nobits
	.weak		__nv_reservedSMEM_offset_0_alias
	.size		__nv_reservedSMEM_offset_0_alias, 0, 64
	.other		__nv_reservedSMEM_offset_0_alias,@"STO_CUDA_RESERVED_SHARED STV_DEFAULT"
__nv_reservedSMEM_offset_0_alias:
	.zero		0
.nv.shared.reserved.0:
	.zero		64
	.weak		__nv_reservedSMEM_tcgen05_partition
	.type		__nv_reservedSMEM_tcgen05_partition,@object
	.size		__nv_reservedSMEM_tcgen05_partition,(.L_0 - __nv_reservedSMEM_tcgen05_partition)
__nv_reservedSMEM_tcgen05_partition:
	.zero		32
.L_0:


//--------------------- .nv.global                --------------------------
	.section	.nv.global,"aw",@nobits
.nv.global:
	.type		_ZN39_INTERNAL_82000a36_4_k_cu_27988fd5_30094cute1_E,@object
	.size		_ZN39_INTERNAL_82000a36_4_k_cu_27988fd5_30094cute1_E,(_ZN39_INTERNAL_82000a36_4_k_cu_27988fd5_30094cuda3std3__45__cpo6cbeginE - _ZN39_INTERNAL_82000a36_4_k_cu_27988fd5_30094cute1_E)
_ZN39_INTERNAL_82000a36_4_k_cu_27988fd5_30094cute1_E:
	.zero		1
	.type		_ZN39_INTERNAL_82000a36_4_k_cu_27988fd5_30094cuda3std3__45__cpo6cbeginE,@object
	.size		_ZN39_INTERNAL_82000a36_4_k_cu_27988fd5_30094cuda3std3__45__cpo6cbeginE,(_ZN39_INTERNAL_82000a36_4_k_cu_27988fd5_30094cuda3std3__48in_placeE - _ZN39_INTERNAL_82000a36_4_k_cu_27988fd5_30094cuda3std3__45__cpo6cbeginE)
_ZN39_INTERNAL_82000a36_4_k_cu_27988fd5_30094cuda3std3__45__cpo6cbeginE:
	.zero		1
	.type		_ZN39_INTERNAL_82000a36_4_k_cu_27988fd5_30094cuda3std3__48in_placeE,@object
	.size		_ZN39_INTERNAL_82000a36_4_k_cu_27988fd5_30094cuda3std3__48in_placeE,(_ZN39_INTERNAL_82000a36_4_k_cu_27988fd5_30094cuda3std6ranges3__45__cpo9iter_moveE - _ZN39_INTERNAL_82000a36_4_k_cu_27988fd5_30094cuda3std3__48in_placeE)
_ZN39_INTERNAL_82000a36_4_k_cu_27988fd5_30094cuda3std3__48in_placeE:
	.zero		1
	.type		_ZN39_INTERNAL_82000a36_4_k_cu_27988fd5_30094cuda3std6ranges3__45__cpo9iter_moveE,@object
	.size		_ZN39_INTERNAL_82000a36_4_k_cu_27988fd5_30094cuda3std6ranges3__45__cpo9iter_moveE,(_ZN39_INTERNAL_82000a36_4_k_cu_27988fd5_30094cuda3std3__45__cpo5beginE - _ZN39_INTERNAL_82000a36_4_k_cu_27988fd5_30094cuda3std6ranges3__45__cpo9iter_moveE)
_ZN39_INTERNAL_82000a36_4_k_cu_27988fd5_30094cuda3std6ranges3__45__cpo9iter_moveE:
	.zero		1
	.type		_ZN39_INTERNAL_82000a36_4_k_cu_27988fd5_30094cuda3std3__45__cpo5beginE,@object
	.size		_ZN39_INTERNAL_82000a36_4_k_cu_27988fd5_30094cuda3std3__45__cpo5beginE,(_ZN39_INTERNAL_82000a36_4_k_cu_27988fd5_30094cuda3std3__441_GLOBAL__N__82000a36_4_k_cu_27988fd5_30096ignoreE - _ZN39_INTERNAL_82000a36_4_k_cu_27988fd5_30094cuda3std3__45__cpo5beginE)
_ZN39_INTERNAL_82000a36_4_k_cu_27988fd5_30094cuda3std3__45__cpo5beginE:
	.zero		1
	.type		_ZN39_INTERNAL_82000a36_4_k_cu_27988fd5_30094cuda3std3__441_GLOBAL__N__82000a36_4_k_cu_27988fd5_30096ignoreE,@object
	.size		_ZN39_INTERNAL_82000a36_4_k_cu_27988fd5_30094cuda3std3__441_GLOBAL__N__82000a36_4_k_cu_27988fd5_30096ignoreE,(_ZN39_INTERNAL_82000a36_4_k_cu_27988fd5_30094cute7productE - _ZN39_INTERNAL_82000a36_4_k_cu_27988fd5_30094cuda3std3__441_GLOBAL__N__82000a36_4_k_cu_27988fd5_30096ignoreE)
_ZN39_INTERNAL_82000a36_4_k_cu_27988fd5_30094cuda3std3__441_GLOBAL__N__82000a36_4_k_cu_27988fd5_30096ignoreE:
	.zero		1
	.type		_ZN39_INTERNAL_82000a36_4_k_cu_27988fd5_30094cute7productE,@object
	.size		_ZN39_INTERNAL_82000a36_4_k_cu_27988fd5_30094cute7productE,(_ZN39_INTERNAL_82000a36_4_k_cu_27988fd5_30094cuda3std3__45__cpo3endE - _ZN39_INTERNAL_82000a36_4_k_cu_27988fd5_30094cute7productE)
_ZN39_INTERNAL_82000a36_4_k_cu_27988fd5_30094cute7productE:
	.zero		1
	.type		_ZN39_INTERNAL_82000a36_4_k_cu_27988fd5_30094cuda3std3__45__cpo3endE,@object
	.size		_ZN39_INTERNAL_82000a36_4_k_cu_27988fd5_30094cuda3std3__45__cpo3endE,(_ZN39_INTERNAL_82000a36_4_k_cu_27988fd5_30094cuda3std3__419piecewise_constructE - _ZN39_INTERNAL_82000a36_4_k_cu_27988fd5_30094cuda3std3__45__cpo3endE)
_ZN39_INTERNAL_82000a36_4_k_cu_27988fd5_30094cuda3std3__45__cpo3endE:
	.zero		1
	.type		_ZN39_INTERNAL_82000a36_4_k_cu_27988fd5_30094cuda3std3__419piecewise_constructE,@object
	.size		_ZN39_INTERNAL_82000a36_4_k_cu_27988fd5_30094cuda3std3__419piecewise_constructE,(_ZN39_INTERNAL_82000a36_4_k_cu_27988fd5_30094cuda3std3__45__cpo4cendE - _ZN39_INTERNAL_82000a36_4_k_cu_27988fd5_30094cuda3std3__419piecewise_constructE)
_ZN39_INTERNAL_82000a36_4_k_cu_27988fd5_30094cuda3std3__419piecewise_constructE:
	.zero		1
	.type		_ZN39_INTERNAL_82000a36_4_k_cu_27988fd5_30094cuda3std3__45__cpo4cendE,@object
	.size		_ZN39_INTERNAL_82000a36_4_k_cu_27988fd5_30094cuda3std3__45__cpo4cendE,(_ZN39_INTERNAL_82000a36_4_k_cu_27988fd5_30094cuda3std6ranges3__45__cpo4swapE - _ZN39_INTERNAL_82000a36_4_k_cu_27988fd5_30094cuda3std3__45__cpo4cendE)
_ZN39_INTERNAL_82000a36_4_k_cu_27988fd5_30094cuda3std3__45__cpo4cendE:
	.zero		1
	.type		_ZN39_INTERNAL_82000a36_4_k_cu_27988fd5_30094cuda3std6ranges3__45__cpo4swapE,@object
	.size		_ZN39_INTERNAL_82000a36_4_k_cu_27988fd5_30094cuda3std6ranges3__45__cpo4swapE,(.L_10 - _ZN39_INTERNAL_82000a36_4_k_cu_27988fd5_30094cuda3std6ranges3__45__cpo4swapE)
_ZN39_INTERNAL_82000a36_4_k_cu_27988fd5_30094cuda3std6ranges3__45__cpo4swapE:
	.zero		1
.L_10:


//--------------------- .nv.constant0._ZN7cutlass13device_kernelINS_4conv6kernel13ConvUniversalINS1_16ConvProblemShapeILNS1_8OperatorE0ELi3EEENS1_10collective14CollectiveConvINS1_47MainloopSm100TmaUmmaWarpSpecializedImplicitGemmILS5_0ELi13ELi3ELi1ELi2EN4cute5tupleIJNSA_1CILi1EEESD_SD_EEEEENSB_IJNSC_ILi64EEESG_NSB_IJSG_EEEEEENS_6half_tESJ_NSA_8TiledMMAINSA_8MMA_AtomIJNSA_20SM100_MMA_F16BF16_SSISJ_SJ_fLi64ELi64ELNSA_4UMMA5MajorE0ELSO_0ELNSN_7ScaleInE0ELSP_0EEEEEENSA_6LayoutISE_NSB_IJNSC_ILi0EEEST_ST_EEEEENSB_IJNSA_10UnderscoreESW_SW_EEEEENS7_6detail27Sm100ImplicitGemmTileTraitsINSA_20SM90_TMA_LOAD_IM2COLENSA_14ComposedLayoutINSA_7SwizzleILi3ELi4ELi3EEENSA_18smem_ptr_flag_bitsILi16EEENSS_INSB_IJNSC_ILi8EEESG_EEENSB_IJSG_SD_EEEEEEEvEENS10_INSA_13SM90_TMA_LOADES1B_vEEEENS_8epilogue10collective18CollectiveEpilogueINS1G_23Sm100TmaWarpSpecializedILi3ELi2ELi16ELb1ELb0EEEJSI_NSB_IJNSS_ISG_SD_EENSS_INSC_ILi32EEESD_EEEEESJ_NSB_IJNSB_IJllllEEESD_ST_EEESJ_S1Q_NS1G_6fusion15FusionCallbacksIS1K_NS1R_17LinearCombinationISJ_fSJ_fLNS_15FloatRoundStyleE2EEESI_S1O_JEEENSA_5SM1004TMEM4LOAD26SM100_TMEM_LOAD_16dp256b4xES11_NS12_INS13_ILi2ELi4ELi3EEES16_NSS_INSB_IJS17_S1M_EEENSB_IJS1M_SD_EEEEEEENSA_17SM75_U32x4_LDSM_NENSA_21SM90_TMA_STORE_IM2COLES25_NSA_17SM90_U32x4_STSM_NENSA_39AutoVectorizingCopyWithAssumedAlignmentILi128EEEEEEvvEEEEvNT_6ParamsE --------------------------
	.section	.nv.constant0._ZN7cutlass13device_kernelINS_4conv6kernel13ConvUniversalINS1_16ConvProblemShapeILNS1_8OperatorE0ELi3EEENS1_10collective14CollectiveConvINS1_47MainloopSm100TmaUmmaWarpSpecializedImplicitGemmILS5_0ELi13ELi3ELi1ELi2EN4cute5tupleIJNSA_1CILi1EEESD_SD_EEEEENSB_IJNSC_ILi64EEESG_NSB_IJSG_EEEEEENS_6half_tESJ_NSA_8TiledMMAINSA_8MMA_AtomIJNSA_20SM100_MMA_F16BF16_SSISJ_SJ_fLi64ELi64ELNSA_4UMMA5MajorE0ELSO_0ELNSN_7ScaleInE0ELSP_0EEEEEENSA_6LayoutISE_NSB_IJNSC_ILi0EEEST_ST_EEEEENSB_IJNSA_10UnderscoreESW_SW_EEEEENS7_6detail27Sm100ImplicitGemmTileTraitsINSA_20SM90_TMA_LOAD_IM2COLENSA_14ComposedLayoutINSA_7SwizzleILi3ELi4ELi3EEENSA_18smem_ptr_flag_bitsILi16EEENSS_INSB_IJNSC_ILi8EEESG_EEENSB_IJSG_SD_EEEEEEEvEENS10_INSA_13SM90_TMA_LOADES1B_vEEEENS_8epilogue10collective18CollectiveEpilogueINS1G_23Sm100TmaWarpSpecializedILi3ELi2ELi16ELb1ELb0EEEJSI_NSB_IJNSS_ISG_SD_EENSS_INSC_ILi32EEESD_EEEEESJ_NSB_IJNSB_IJllllEEESD_ST_EEESJ_S1Q_NS1G_6fusion15FusionCallbacksIS1K_NS1R_17LinearCombinationISJ_fSJ_fLNS_15FloatRoundStyleE2EEESI_S1O_JEEENSA_5SM1004TMEM4LOAD26SM100_TMEM_LOAD_16dp256b4xES11_NS12_INS13_ILi2ELi4ELi3EEES16_NSS_INSB_IJS17_S1M_EEENSB_IJS1M_SD_EEEEEEENSA_17SM75_U32x4_LDSM_NENSA_21SM90_TMA_STORE_IM2COLES25_NSA_17SM90_U32x4_STSM_NENSA_39AutoVectorizingCopyWithAssumedAlignmentILi128EEEEEEvvEEEEvNT_6ParamsE,"a",@progbits
	.sectionflags	@""
	.align	4
.nv.constant0._ZN7cutlass13device_kernelINS_4conv6kernel13ConvUniversalINS1_16ConvProblemShapeILNS1_8OperatorE0ELi3EEENS1_10collective14CollectiveConvINS1_47MainloopSm100TmaUmmaWarpSpecializedImplicitGemmILS5_0ELi13ELi3ELi1ELi2EN4cute5tupleIJNSA_1CILi1EEESD_SD_EEEEENSB_IJNSC_ILi64EEESG_NSB_IJSG_EEEEEENS_6half_tESJ_NSA_8TiledMMAINSA_8MMA_AtomIJNSA_20SM100_MMA_F16BF16_SSISJ_SJ_fLi64ELi64ELNSA_4UMMA5MajorE0ELSO_0ELNSN_7ScaleInE0ELSP_0EEEEEENSA_6LayoutISE_NSB_IJNSC_ILi0EEEST_ST_EEEEENSB_IJNSA_10UnderscoreESW_SW_EEEEENS7_6detail27Sm100ImplicitGemmTileTraitsINSA_20SM90_TMA_LOAD_IM2COLENSA_14ComposedLayoutINSA_7SwizzleILi3ELi4ELi3EEENSA_18smem_ptr_flag_bitsILi16EEENSS_INSB_IJNSC_ILi8EEESG_EEENSB_IJSG_SD_EEEEEEEvEENS10_INSA_13SM90_TMA_LOADES1B_vEEEENS_8epilogue10collective18CollectiveEpilogueINS1G_23Sm100TmaWarpSpecializedILi3ELi2ELi16ELb1ELb0EEEJSI_NSB_IJNSS_ISG_SD_EENSS_INSC_ILi32EEESD_EEEEESJ_NSB_IJNSB_IJllllEEESD_ST_EEESJ_S1Q_NS1G_6fusion15FusionCallbacksIS1K_NS1R_17LinearCombinationISJ_fSJ_fLNS_15FloatRoundStyleE2EEESI_S1O_JEEENSA_5SM1004TMEM4LOAD26SM100_TMEM_LOAD_16dp256b4xES11_NS12_INS13_ILi2ELi4ELi3EEES16_NSS_INSB_IJS17_S1M_EEENSB_IJS1M_SD_EEEEEEENSA_17SM75_U32x4_LDSM_NENSA_21SM90_TMA_STORE_IM2COLES25_NSA_17SM90_U32x4_STSM_NENSA_39AutoVectorizingCopyWithAssumedAlignmentILi128EEEEEEvvEEEEvNT_6ParamsE:
	.zero		3200


//--------------------- SYMBOLS --------------------------

	.type		.nv.reservedSmem.offset0,@object
	.size		.nv.reservedSmem.offset0,0x4
	.type		.nv.reservedSmem.cap,@object
	.size		.nv.reservedSmem.cap,0x4
	.type		__assertfail,@function
